	.target	sm_100a

	.elftype	@"ET_EXEC"


//--------------------- .note.nv.tkinfo           --------------------------
	.section	.note.nv.tkinfo,"",@"SHT_NOTE"
	.sectionflags	@"SHF_NOTE_NV_TKINFO"
	.tkinfo
        /*0018*/ 	.word	0x00000081
        /*0030*/ 	.string	""
        /*0030*/ 	.string	"ptxas-blackwell"
        /*0030*/ 	.string	"Cuda compilation tools, release 12.9, V12.9.86"
        /*0030*/ 	.string	"Build cuda_12.9.r12.9/compiler.36037853_0"
        /*0030*/ 	.string	"-v  -suppress-debug-info  -lineinfo  -arch sm_100a "



//--------------------- .note.nv.cuver            --------------------------
	.section	.note.nv.cuver,"",@"SHT_NOTE"
	.sectionflags	@"SHF_NOTE_NV_CUVER"
        /*0018*/ 	.short	0x0001
        /*001a*/ 	.short	0x0064
        /*001c*/ 	.short	0x0001
        /*001e*/ 	.short	0x0000
        /*0020*/ 	.short	0x0001
        /*0022*/ 	.short	0x0000


//--------------------- .nv.info                  --------------------------
	.section	.nv.info,"",@"SHT_CUDA_INFO"
	.align	4


	//----- nvinfo : EIATTR_REGCOUNT
	.align		4
        /*0000*/ 	.byte	0x04, 0x2f
        /*0002*/ 	.short	(.L_4 - .L_3)
	.align		4
.L_3:
        /*0004*/ 	.word	index@(gluon_tcgen05)
        /*0008*/ 	.word	0x00000087


	//----- nvinfo : EIATTR_FRAME_SIZE
	.align		4
.L_4:
        /*000c*/ 	.byte	0x04, 0x11
        /*000e*/ 	.short	(.L_6 - .L_5)
	.align		4
.L_5:
        /*0010*/ 	.word	index@($__internal_2_$__cuda_sm10x_tcgen05_guardrail_trap_unallocated_columns_being_dealloced)
        /*0014*/ 	.word	0x00000000


	//----- nvinfo : EIATTR_FRAME_SIZE
	.align		4
.L_6:
        /*0018*/ 	.byte	0x04, 0x11
        /*001a*/ 	.short	(.L_8 - .L_7)
	.align		4
.L_7:
        /*001c*/ 	.word	index@($__internal_1_$__cuda_sm10x_tcgen05_guardrail_trap_phase_invalid_during_alloc)
        /*0020*/ 	.word	0x00000000


	//----- nvinfo : EIATTR_FRAME_SIZE
	.align		4
.L_8:
        /*0024*/ 	.byte	0x04, 0x11
        /*0026*/ 	.short	(.L_10 - .L_9)
	.align		4
.L_9:
        /*0028*/ 	.word	index@($__internal_0_$__cuda_sm10x_tcgen05_guardrail_trap_col_being_dealloced_not_returned_by_alloc)
        /*002c*/ 	.word	0x00000000


	//----- nvinfo : EIATTR_FRAME_SIZE
	.align		4
.L_10:
        /*0030*/ 	.byte	0x04, 0x11
        /*0032*/ 	.short	(.L_12 - .L_11)
	.align		4
.L_11:
        /*0034*/ 	.word	index@(gluon_tcgen05)
        /*0038*/ 	.word	0x00000000


	//----- nvinfo : EIATTR_MIN_STACK_SIZE
	.align		4
.L_12:
        /*003c*/ 	.byte	0x04, 0x12
        /*003e*/ 	.short	(.L_14 - .L_13)
	.align		4
.L_13:
        /*0040*/ 	.word	index@(gluon_tcgen05)
        /*0044*/ 	.word	0x00000000
.L_14:


//--------------------- .nv.info.gluon_tcgen05    --------------------------
	.section	.nv.info.gluon_tcgen05,"",@"SHT_CUDA_INFO"
	.sectionflags	@""
	.align	4


	//----- nvinfo : EIATTR_CUDA_API_VERSION
	.align		4
        /*0000*/ 	.byte	0x04, 0x37
        /*0002*/ 	.short	(.L_16 - .L_15)
.L_15:
        /*0004*/ 	.word	0x00000081


	//----- nvinfo : EIATTR_KPARAM_INFO
	.align		4
.L_16:
        /*0008*/ 	.byte	0x04, 0x17
        /*000a*/ 	.short	(.L_18 - .L_17)
.L_17:
        /*000c*/ 	.word	0x00000000
        /*0010*/ 	.short	0x000a
        /*0012*/ 	.short	0x0048
        /*0014*/ 	.byte	0x00, 0xf4, 0x21, 0x00


	//----- nvinfo : EIATTR_KPARAM_INFO
	.align		4
.L_18:
        /*0018*/ 	.byte	0x04, 0x17
        /*001a*/ 	.short	(.L_20 - .L_19)
.L_19:
        /*001c*/ 	.word	0x00000000
        /*0020*/ 	.short	0x0009
        /*0022*/ 	.short	0x0040
        /*0024*/ 	.byte	0x00, 0xf4, 0x21, 0x00


	//----- nvinfo : EIATTR_KPARAM_INFO
	.align		4
.L_20:
        /*0028*/ 	.byte	0x04, 0x17
        /*002a*/ 	.short	(.L_22 - .L_21)
.L_21:
        /*002c*/ 	.word	0x00000000
        /*0030*/ 	.short	0x0008
        /*0032*/ 	.short	0x0038
        /*0034*/ 	.byte	0x00, 0xf0, 0x21, 0x00


	//----- nvinfo : EIATTR_KPARAM_INFO
	.align		4
.L_22:
        /*0038*/ 	.byte	0x04, 0x17
        /*003a*/ 	.short	(.L_24 - .L_23)
.L_23:
        /*003c*/ 	.word	0x00000000
        /*0040*/ 	.short	0x0007
        /*0042*/ 	.short	0x0030
        /*0044*/ 	.byte	0x00, 0xf0, 0x21, 0x00


	//----- nvinfo : EIATTR_KPARAM_INFO
	.align		4
.L_24:
        /*0048*/ 	.byte	0x04, 0x17
        /*004a*/ 	.short	(.L_26 - .L_25)
.L_25:
        /*004c*/ 	.word	0x00000000
        /*0050*/ 	.short	0x0006
        /*0052*/ 	.short	0x0028
        /*0054*/ 	.byte	0x00, 0xf0, 0x21, 0x00


	//----- nvinfo : EIATTR_KPARAM_INFO
	.align		4
.L_26:
        /*0058*/ 	.byte	0x04, 0x17
        /*005a*/ 	.short	(.L_28 - .L_27)
.L_27:
        /*005c*/ 	.word	0x00000000
        /*0060*/ 	.short	0x0005
        /*0062*/ 	.short	0x0020
        /*0064*/ 	.byte	0x00, 0xf0, 0x11, 0x00


	//----- nvinfo : EIATTR_KPARAM_INFO
	.align		4
.L_28:
        /*0068*/ 	.byte	0x04, 0x17
        /*006a*/ 	.short	(.L_30 - .L_29)
.L_29:
        /*006c*/ 	.word	0x00000000
        /*0070*/ 	.short	0x0004
        /*0072*/ 	.short	0x001c
        /*0074*/ 	.byte	0x00, 0xf0, 0x11, 0x00


	//----- nvinfo : EIATTR_KPARAM_INFO
	.align		4
.L_30:
        /*0078*/ 	.byte	0x04, 0x17
        /*007a*/ 	.short	(.L_32 - .L_31)
.L_31:
        /*007c*/ 	.word	0x00000000
        /*0080*/ 	.short	0x0003
        /*0082*/ 	.short	0x0018
        /*0084*/ 	.byte	0x00, 0xf0, 0x11, 0x00


	//----- nvinfo : EIATTR_KPARAM_INFO
	.align		4
.L_32:
        /*0088*/ 	.byte	0x04, 0x17
        /*008a*/ 	.short	(.L_34 - .L_33)
.L_33:
        /*008c*/ 	.word	0x00000000
        /*0090*/ 	.short	0x0002
        /*0092*/ 	.short	0x0010
        /*0094*/ 	.byte	0x00, 0xf4, 0x21, 0x00


	//----- nvinfo : EIATTR_KPARAM_INFO
	.align		4
.L_34:
        /*0098*/ 	.byte	0x04, 0x17
        /*009a*/ 	.short	(.L_36 - .L_35)
.L_35:
        /*009c*/ 	.word	0x00000000
        /*00a0*/ 	.short	0x0001
        /*00a2*/ 	.short	0x0008
        /*00a4*/ 	.byte	0x00, 0xf4, 0x21, 0x00


	//----- nvinfo : EIATTR_KPARAM_INFO
	.align		4
.L_36:
        /*00a8*/ 	.byte	0x04, 0x17
        /*00aa*/ 	.short	(.L_38 - .L_37)
.L_37:
        /*00ac*/ 	.word	0x00000000
        /*00b0*/ 	.short	0x0000
        /*00b2*/ 	.short	0x0000
        /*00b4*/ 	.byte	0x00, 0xf4, 0x21, 0x00


	//----- nvinfo : EIATTR_AT_ENTRY_FRAGMENTS
	.align		4
.L_38:
        /*00b8*/ 	.byte	0x04, 0x4f
        /*00ba*/ 	.short	(.L_40 - .L_39)


	//   ....[0]....
.L_39:
        /*00bc*/ 	.word	0x00000004


	//----- nvinfo : EIATTR_RESERVED_SMEM_USED
	.align		4
.L_40:
        /*00c0*/ 	.byte	0x01, 0x41
	.zero		2


	//----- nvinfo : EIATTR_SPARSE_MMA_MASK
	.align		4
        /*00c4*/ 	.byte	0x03, 0x50
        /*00c6*/ 	.short	0x0000


	//----- nvinfo : EIATTR_TCGEN05_1CTA_USED
	.align		4
        /*00c8*/ 	.byte	0x01, 0x51
	.zero		2


	//----- nvinfo : EIATTR_MAXREG_COUNT
	.align		4
        /*00cc*/ 	.byte	0x03, 0x1b
        /*00ce*/ 	.short	0x00ff


	//----- nvinfo : EIATTR_NUM_BARRIERS
	.align		4
        /*00d0*/ 	.byte	0x02, 0x4c
        /*00d2*/ 	.byte	0x01
	.zero		1


	//----- nvinfo : EIATTR_INT_WARP_WIDE_INSTR_OFFSETS
	.align		4
        /*00d4*/ 	.byte	0x04, 0x31
        /*00d6*/ 	.short	(.L_42 - .L_41)


	//   ....[0]....
.L_41:
        /*00d8*/ 	.word	0x00001640


	//   ....[1]....
        /*00dc*/ 	.word	0x00001660


	//   ....[2]....
        /*00e0*/ 	.word	0x000016f0


	//   ....[3]....
        /*00e4*/ 	.word	0x000018d0


	//   ....[4]....
        /*00e8*/ 	.word	0x000018e0


	//   ....[5]....
        /*00ec*/ 	.word	0x00001940


	//   ....[6]....
        /*00f0*/ 	.word	0x00001950


	//   ....[7]....
        /*00f4*/ 	.word	0x00001bb0


	//   ....[8]....
        /*00f8*/ 	.word	0x00001bc0


	//   ....[9]....
        /*00fc*/ 	.word	0x00001d50


	//   ....[10]....
        /*0100*/ 	.word	0x00001d80


	//   ....[11]....
        /*0104*/ 	.word	0x00001da0


	//   ....[12]....
        /*0108*/ 	.word	0x00001de0


	//   ....[13]....
        /*010c*/ 	.word	0x00002010


	//   ....[14]....
        /*0110*/ 	.word	0x00002020


	//   ....[15]....
        /*0114*/ 	.word	0x000022f0


	//   ....[16]....
        /*0118*/ 	.word	0x00002300


	//   ....[17]....
        /*011c*/ 	.word	0x000029f0


	//   ....[18]....
        /*0120*/ 	.word	0x00002a40


	//----- nvinfo : EIATTR_COOP_GROUP_MASK_REGIDS
	.align		4
.L_42:
        /*0124*/ 	.byte	0x04, 0x29
        /*0126*/ 	.short	(.L_44 - .L_43)


	//   ....[0]....
.L_43:
        /*0128*/ 	.word	0xffffffff


	//   ....[1]....
        /*012c*/ 	.word	0xffffffff


	//   ....[2]....
        /*0130*/ 	.word	0xffffffff


	//   ....[3]....
        /*0134*/ 	.word	0xffffffff


	//   ....[4]....
        /*0138*/ 	.word	0xffffffff


	//   ....[5]....
        /*013c*/ 	.word	0xffffffff


	//   ....[6]....
        /*0140*/ 	.word	0xffffffff


	//   ....[7]....
        /*0144*/ 	.word	0xffffffff


	//   ....[8]....
        /*0148*/ 	.word	0xffffffff


	//   ....[9]....
        /*014c*/ 	.word	0xffffffff


	//----- nvinfo : EIATTR_COOP_GROUP_INSTR_OFFSETS
	.align		4
.L_44:
        /*0150*/ 	.byte	0x04, 0x28
        /*0152*/ 	.short	(.L_46 - .L_45)


	//   ....[0]....
.L_45:
        /*0154*/ 	.word	0x00000050


	//   ....[1]....
        /*0158*/ 	.word	0x00000310


	//   ....[2]....
        /*015c*/ 	.word	0x000004f0


	//   ....[3]....
        /*0160*/ 	.word	0x000009a0


	//   ....[4]....
        /*0164*/ 	.word	0x00000ae0


	//   ....[5]....
        /*0168*/ 	.word	0x00000f50


	//   ....[6]....
        /*016c*/ 	.word	0x00001090


	//   ....[7]....
        /*0170*/ 	.word	0x000014e0


	//   ....[8]....
        /*0174*/ 	.word	0x00002880


	//   ....[9]....
        /*0178*/ 	.word	0x00002af0


	//----- nvinfo : EIATTR_VRC_CTA_INIT_COUNT
	.align		4
.L_46:
        /*017c*/ 	.byte	0x02, 0x4a
        /*017e*/ 	.byte	0x80
	.zero		1


	//----- nvinfo : EIATTR_MBARRIER_INSTR_OFFSETS
	.align		4
        /*0180*/ 	.byte	0x04, 0x39
        /*0182*/ 	.short	(.L_48 - .L_47)


	//   ....[0]....
.L_47:
        /*0184*/ 	.word	0x00001710
        /*0188*/ 	.word	0x000000ff
        /*018c*/ 	.word	0x0000c000
        /*0190*/ 	.short	0x0100
        /*0192*/ 	.byte	0x0c
	.zero		1


	//   ....[1]....
        /*0194*/ 	.word	0x00001720
        /*0198*/ 	.word	0x000000ff
        /*019c*/ 	.word	0x0000c010
        /*01a0*/ 	.short	0x0100
        /*01a2*/ 	.byte	0x0c
	.zero		1


	//   ....[2]....
        /*01a4*/ 	.word	0x000017d0
        /*01a8*/ 	.word	0x000000ff
        /*01ac*/ 	.word	0x0000c008
        /*01b0*/ 	.short	0x0100
        /*01b2*/ 	.byte	0x0c
	.zero		1


	//   ....[3]....
        /*01b4*/ 	.word	0x000017e0
        /*01b8*/ 	.word	0x000000ff
        /*01bc*/ 	.word	0x0000c018
        /*01c0*/ 	.short	0x0100
        /*01c2*/ 	.byte	0x0c
	.zero		1


	//   ....[4]....
        /*01c4*/ 	.word	0x000019e0
        /*01c8*/ 	.word	0x000000ff
        /*01cc*/ 	.word	0x0000c000
        /*01d0*/ 	.short	0x010a
        /*01d2*/ 	.byte	0x0c
	.zero		1


	//   ....[5]....
        /*01d4*/ 	.word	0x00001c10
        /*01d8*/ 	.word	0x000000ff
        /*01dc*/ 	.word	0x0000c010
        /*01e0*/ 	.short	0x010a
        /*01e2*/ 	.byte	0x0c
	.zero		1


	//   ....[6]....
        /*01e4*/ 	.word	0x00001e60
        /*01e8*/ 	.word	0x000000ff
        /*01ec*/ 	.word	0x0000c000
        /*01f0*/ 	.short	0x010a
        /*01f2*/ 	.byte	0x12
	.zero		1


	//   ....[7]....
        /*01f4*/ 	.word	0x00002060
        /*01f8*/ 	.word	0x000000ff
        /*01fc*/ 	.word	0x0000c010
        /*0200*/ 	.short	0x010a
        /*0202*/ 	.byte	0x12
	.zero		1


	//   ....[8]....
        /*0204*/ 	.word	0x00002130
        /*0208*/ 	.word	0x000000ff
        /*020c*/ 	.word	0x0000c000
        /*0210*/ 	.short	0x0108
        /*0212*/ 	.byte	0x0c
	.zero		1


	//   ....[9]....
        /*0214*/ 	.word	0x00002140
        /*0218*/ 	.word	0x000000ff
        /*021c*/ 	.word	0x0000c010
        /*0220*/ 	.short	0x0108
        /*0222*/ 	.byte	0x0c
	.zero		1


	//   ....[10]....
        /*0224*/ 	.word	0x00002190
        /*0228*/ 	.word	0x000000ff
        /*022c*/ 	.word	0x0000c008
        /*0230*/ 	.short	0x0108
        /*0232*/ 	.byte	0x0c
	.zero		1


	//   ....[11]....
        /*0234*/ 	.word	0x000021a0
        /*0238*/ 	.word	0x000000ff
        /*023c*/ 	.word	0x0000c018
        /*0240*/ 	.short	0x0108
        /*0242*/ 	.byte	0x0c
	.zero		1


	//   ....[12]....
        /*0244*/ 	.word	0x00002b10
        /*0248*/ 	.word	0x000000ff
        /*024c*/ 	.word	0x0000c000
        /*0250*/ 	.short	0x010a
        /*0252*/ 	.byte	0x0c
	.zero		1


	//   ....[13]....
        /*0254*/ 	.word	0x00002b40
        /*0258*/ 	.word	0x000000ff
        /*025c*/ 	.word	0x0000c010
        /*0260*/ 	.short	0x010a
        /*0262*/ 	.byte	0x0c
	.zero		1


	//   ....[14]....
        /*0264*/ 	.word	0x00002b70
        /*0268*/ 	.word	0x000000ff
        /*026c*/ 	.word	0x0000c000
        /*0270*/ 	.short	0x010a
        /*0272*/ 	.byte	0x12
	.zero		1


	//   ....[15]....
        /*0274*/ 	.word	0x00002ba0
        /*0278*/ 	.word	0x000000ff
        /*027c*/ 	.word	0x0000c010
        /*0280*/ 	.short	0x010a
        /*0282*/ 	.byte	0x12
	.zero		1


	//----- nvinfo : EIATTR_NUM_MBARRIERS
	.align		4
.L_48:
        /*0284*/ 	.byte	0x03, 0x38
        /*0286*/ 	.short	0x0004


	//----- nvinfo : EIATTR_EXIT_INSTR_OFFSETS
	.align		4
        /*0288*/ 	.byte	0x04, 0x1c
        /*028a*/ 	.short	(.L_50 - .L_49)


	//   ....[0]....
.L_49:
        /*028c*/ 	.word	0x00002b00


	//----- nvinfo : EIATTR_REQNTID
	.align		4
.L_50:
        /*0290*/ 	.byte	0x04, 0x10
        /*0292*/ 	.short	(.L_52 - .L_51)
.L_51:
        /*0294*/ 	.word	0x00000100
        /*0298*/ 	.word	0x00000001
        /*029c*/ 	.word	0x00000001


	//----- nvinfo : EIATTR_CRS_STACK_SIZE
	.align		4
.L_52:
        /*02a0*/ 	.byte	0x04, 0x1e
        /*02a2*/ 	.short	(.L_54 - .L_53)
.L_53:
        /*02a4*/ 	.word	0x00000000


	//----- nvinfo : EIATTR_CBANK_PARAM_SIZE
	.align		4
.L_54:
        /*02a8*/ 	.byte	0x03, 0x19
        /*02aa*/ 	.short	0x0050


	//----- nvinfo : EIATTR_PARAM_CBANK
	.align		4
        /*02ac*/ 	.byte	0x04, 0x0a
        /*02ae*/ 	.short	(.L_56 - .L_55)
	.align		4
.L_55:
        /*02b0*/ 	.word	index@(.nv.constant0.gluon_tcgen05)
        /*02b4*/ 	.short	0x0380
        /*02b6*/ 	.short	0x0050


	//----- nvinfo : EIATTR_SW_WAR
	.align		4
.L_56:
        /*02b8*/ 	.byte	0x04, 0x36
        /*02ba*/ 	.short	(.L_58 - .L_57)
.L_57:
        /*02bc*/ 	.word	0x00000008
.L_58:


//--------------------- .nv.compat                --------------------------
	.section	.nv.compat,"",@"SHT_CUDA_COMPAT_INFO"
	.align	4
        /*0000*/ 	.byte	0x02, 0x02, 0x02, 0x00, 0x02, 0x05, 0x05, 0x00, 0x02, 0x03, 0x03, 0x00, 0x02, 0x06, 0x01, 0x00


//--------------------- .nv.callgraph             --------------------------
	.section	.nv.callgraph,"",@"SHT_CUDA_CALLGRAPH"
	.align	4
	.sectionentsize	8
	.align		4
        /*0000*/ 	.word	0x00000000
	.align		4
        /*0004*/ 	.word	0xffffffff
	.align		4
        /*0008*/ 	.word	0x00000000
	.align		4
        /*000c*/ 	.word	0xfffffffe
	.align		4
        /*0010*/ 	.word	0x00000000
	.align		4
        /*0014*/ 	.word	0xfffffffd
	.align		4
        /*0018*/ 	.word	0x00000000
	.align		4
        /*001c*/ 	.word	0xfffffffc


//--------------------- .text.gluon_tcgen05       --------------------------
	.section	.text.gluon_tcgen05,"ax",@progbits
	.align	128
        .global         gluon_tcgen05
        .type           gluon_tcgen05,@function
        .size           gluon_tcgen05,(.L_x_77 - gluon_tcgen05)
        .other          gluon_tcgen05,@"STO_CUDA_ENTRY STV_DEFAULT"
gluon_tcgen05:
.text.gluon_tcgen05:
[----:B------:R-:W1:Y:S01]  /*0000*/  LDC R1, c[0x0][0x37c] ;  /* 0x0000df00ff017b82 */ /* 0x000e620000000800 */
[----:B------:R-:W2:Y:S02]  /*0010*/  S2R R0, SR_TID.X ;  /* 0x0000000000007919 */ /* 0x000ea40000002100 */
[----:B--2---:R-:W-:-:S13]  /*0020*/  ISETP.GE.U32.AND P2, PT, R0, 0x20, PT ;  /* 0x000000200000780c */ /* 0x004fda0003f46070 */
[----:B------:R-:W-:Y:S05]  /*0030*/  @P2 BRA `(.L_x_0) ;  /* 0x0000000000b82947 */ /* 0x000fea0003800000 */
[----:B------:R-:W2:Y:S01]  /*0040*/  S2UR UR6, SR_CgaCtaId ;  /* 0x00000000000679c3 */ /* 0x000ea20000008800 */
[----:B------:R-:W-:Y:S01]  /*0050*/  NOP ;  /* 0x0000000000007918 */ /* 0x000fe20000000000 */
[----:B------:R-:W-:Y:S02]  /*0060*/  UMOV UR4, 0x40 ;  /* 0x0000004000047882 */ /* 0x000fe40000000000 */
[----:B--2---:R-:W-:-:S09]  /*0070*/  ULEA UR4, UR6, UR4, 0x18 ;  /* 0x0000000406047291 */ /* 0x004fd2000f8ec0ff */
[----:B------:R-:W2:Y:S01]  /*0080*/  LDS.U8 R2, [UR4] ;  /* 0x00000004ff027984 */ /* 0x000ea20008000000 */
[----:B------:R-:W-:Y:S02]  /*0090*/  UMOV UR4, 0x400 ;  /* 0x0000040000047882 */ /* 0x000fe40000000000 */
[----:B------:R-:W-:Y:S01]  /*00a0*/  ULEA UR4, UR6, UR4, 0x18 ;  /* 0x0000000406047291 */ /* 0x000fe2000f8ec0ff */
[----:B--2---:R-:W-:-:S13]  /*00b0*/  ISETP.NE.AND P0, PT, R2, RZ, PT ;  /* 0x000000ff0200720c */ /* 0x004fda0003f05270 */
[----:B------:R-:W-:Y:S05]  /*00c0*/  @P0 BRA `(.L_x_1) ;  /* 0x00000000007c0947 */ /* 0x000fea0003800000 */
[----:B------:R-:W-:-:S13]  /*00d0*/  ELECT P0, URZ, PT ;  /* 0x0000000000ff782f */ /* 0x000fda0003800000 */
[----:B------:R-:W-:Y:S05]  /*00e0*/  @!P0 BRA `(.L_x_2) ;  /* 0x0000000000848947 */ /* 0x000fea0003800000 */
[----:B------:R-:W-:Y:S01]  /*00f0*/  UMOV UR5, 0x8 ;  /* 0x0000000800057882 */ /* 0x000fe20000000000 */
[----:B------:R-:W-:Y:S02]  /*0100*/  IMAD.MOV.U32 R5, RZ, RZ, 0x1 ;  /* 0x00000001ff057424 */ /* 0x000fe400078e00ff */
[----:B------:R-:W-:Y:S02]  /*0110*/  IMAD.MOV.U32 R3, RZ, RZ, 0xff ;  /* 0x000000ffff037424 */ /* 0x000fe400078e00ff */
[----:B------:R-:W-:Y:S04]  /*0120*/  DEPBAR.LE SB2, 0x36 ;  /* 0x0000ad800000791a */ /* 0x000fe80000000000 */
[----:B------:R-:W2:Y:S02]  /*0130*/  UTCATOMSWS.FIND_AND_SET.ALIGN UP0, UR5, UR5 ;  /* 0x00000005000575e3 */ /* 0x000ea40008000800 */
[----:B--2---:R-:W-:-:S04]  /*0140*/  PLOP3.LUT P0, PT, PT, PT, UP0, 0x80, 0x8 ;  /* 0x000000000008781c */ /* 0x004fc80003f0f008 */
[----:B------:R-:W-:-:S04]  /*0150*/  SEL R2, RZ, 0xffffffff, !P0 ;  /* 0xffffffffff027807 */ /* 0x000fc80004000000 */
[----:B------:R-:W-:Y:S01]  /*0160*/  ISETP.NE.AND P0, PT, R2, RZ, PT ;  /* 0x000000ff0200720c */ /* 0x000fe20003f05270 */
[----:B------:R-:W-:-:S12]  /*0170*/  IMAD.U32 R2, RZ, RZ, UR5 ;  /* 0x00000005ff027e24 */ /* 0x000fd8000f8e00ff */
[----:B------:R-:W-:Y:S05]  /*0180*/  @P0 BRA `(.L_x_3) ;  /* 0x0000000000240947 */ /* 0x000fea0003800000 */
.L_x_4:
[----:B------:R-:W-:Y:S05]  /*0190*/  NANOSLEEP 0x64 ;  /* 0x000000640000795d */ /* 0x000fea0003800000 */
[----:B------:R-:W-:-:S05]  /*01a0*/  UMOV UR5, 0x8 ;  /* 0x0000000800057882 */ /* 0x000fca0000000000 */
[----:B------:R-:W-:Y:S04]  /*01b0*/  DEPBAR.LE SB2, 0x36 ;  /* 0x0000ad800000791a */ /* 0x000fe80000000000 */
[----:B------:R-:W2:Y:S02]  /*01c0*/  UTCATOMSWS.FIND_AND_SET.ALIGN UP0, UR5, UR5 ;  /* 0x00000005000575e3 */ /* 0x000ea40008000800 */
[----:B--2---:R-:W-:-:S04]  /*01d0*/  PLOP3.LUT P0, PT, PT, PT, UP0, 0x80, 0x8 ;  /* 0x000000000008781c */ /* 0x004fc80003f0f008 */
[----:B------:R-:W-:-:S04]  /*01e0*/  SEL R2, RZ, 0xffffffff, !P0 ;  /* 0xffffffffff027807 */ /* 0x000fc80004000000 */
[----:B------:R-:W-:Y:S01]  /*01f0*/  ISETP.NE.AND P0, PT, R2, RZ, PT ;  /* 0x000000ff0200720c */ /* 0x000fe20003f05270 */
[----:B------:R-:W-:-:S12]  /*0200*/  IMAD.U32 R2, RZ, RZ, UR5 ;  /* 0x00000005ff027e24 */ /* 0x000fd8000f8e00ff */
[----:B------:R-:W-:Y:S05]  /*0210*/  @!P0 BRA `(.L_x_4) ;  /* 0xfffffffc00dc8947 */ /* 0x000fea000383ffff */
.L_x_3:
[C---:B------:R-:W-:Y:S01]  /*0220*/  VIADD R4, R2.reuse, 0x10 ;  /* 0x0000001002047836 */ /* 0x040fe20000000000 */
[----:B------:R-:W-:Y:S01]  /*0230*/  UMOV UR5, 0x50 ;  /* 0x0000005000057882 */ /* 0x000fe20000000000 */
[----:B------:R-:W-:Y:S01]  /*0240*/  SHF.L.U32 R3, R3, R2, RZ ;  /* 0x0000000203037219 */ /* 0x000fe200000006ff */
[----:B------:R-:W-:Y:S01]  /*0250*/  ULEA UR5, UR6, UR5, 0x18 ;  /* 0x0000000506057291 */ /* 0x000fe2000f8ec0ff */
[----:B------:R-:W-:Y:S01]  /*0260*/  IMAD.SHL.U32 R2, R2, 0x20, RZ ;  /* 0x0000002002027824 */ /* 0x000fe200078e00ff */
[----:B------:R-:W-:-:S04]  /*0270*/  SHF.L.U32 R4, R5, R4, RZ ;  /* 0x0000000405047219 */ /* 0x000fc800000006ff */
[----:B------:R-:W-:-:S05]  /*0280*/  LOP3.LUT R3, R4, R3, RZ, 0xfc, !PT ;  /* 0x0000000304037212 */ /* 0x000fca00078efcff */
[----:B------:R2:W-:Y:S04]  /*0290*/  ATOMS.OR RZ, [UR5], R3 ;  /* 0x00000003ffff798c */ /* 0x0005e8000b000005 */
[----:B------:R2:W-:Y:S01]  /*02a0*/  STS [UR4], R2 ;  /* 0x00000002ff007988 */ /* 0x0005e20008000804 */
[----:B------:R-:W-:Y:S05]  /*02b0*/  BRA `(.L_x_2) ;  /* 0x0000000000107947 */ /* 0x000fea0003800000 */
.L_x_1:
[----:B------:R-:W-:Y:S01]  /*02c0*/  IMAD.MOV.U32 R3, RZ, RZ, -0x1 ;  /* 0xffffffffff037424 */ /* 0x000fe200078e00ff */
[----:B------:R-:W-:-:S04]  /*02d0*/  MOV R2, 0x300 ;  /* 0x0000030000027802 */ /* 0x000fc80000000f00 */
[----:B------:R2:W-:Y:S03]  /*02e0*/  STS [UR4], R3 ;  /* 0x00000003ff007988 */ /* 0x0005e60008000804 */
[----:B-12---:R-:W-:Y:S05]  /*02f0*/  CALL.REL.NOINC `($__internal_1_$__cuda_sm10x_tcgen05_guardrail_trap_phase_invalid_during_alloc) ;  /* 0x0000002800407944 */ /* 0x006fea0003c00000 */
.L_x_2:
[----:B------:R-:W-:Y:S05]  /*0300*/  WARPSYNC.ALL ;  /* 0x0000000000007948 */ /* 0x000fea0003800000 */
[----:B------:R-:W-:Y:S01]  /*0310*/  NOP ;  /* 0x0000000000007918 */ /* 0x000fe20000000000 */
.L_x_0:
[----:B------:R-:W3:Y:S08]  /*0320*/  S2UR UR4, SR_CgaCtaId ;  /* 0x00000000000479c3 */ /* 0x000ef00000008800 */
[----:B------:R-:W-:Y:S01]  /*0330*/  BAR.SYNC.DEFER_BLOCKING 0x0 ;  /* 0x0000000000007b1d */ /* 0x000fe20000010000 */
[----:B------:R-:W-:-:S05]  /*0340*/  LOP3.LUT R132, R0, 0xff, RZ, 0xc0, !PT ;  /* 0x000000ff00847812 */ /* 0x000fca00078ec0ff */
[----:B------:R-:W-:Y:S02]  /*0350*/  UMOV UR12, 0x400 ;  /* 0x00000400000c7882 */ /* 0x000fe40000000000 */
[----:B------:R-:W4:Y:S08]  /*0360*/  LDC R10, c[0x0][0x3a0] ;  /* 0x0000e800ff0a7b82 */ /* 0x000f300000000800 */
[----:B------:R-:W5:Y:S01]  /*0370*/  S2UR UR16, SR_CTAID.Y ;  /* 0x00000000001079c3 */ /* 0x000f620000002600 */
[----:B---3--:R-:W-:-:S09]  /*0380*/  ULEA UR12, UR4, UR12, 0x18 ;  /* 0x0000000c040c7291 */ /* 0x008fd2000f8ec0ff */
[----:B--2---:R-:W2:Y:S01]  /*0390*/  LDS R3, [UR12] ;  /* 0x0000000cff037984 */ /* 0x004ea20008000800 */
[----:B------:R-:W-:Y:S06]  /*03a0*/  BAR.SYNC.DEFER_BLOCKING 0x0 ;  /* 0x0000000000007b1d */ /* 0x000fec0000010000 */
[----:B------:R-:W-:Y:S05]  /*03b0*/  @P2 BRA `(.L_x_5) ;  /* 0x0000000000182947 */ /* 0x000fea0003800000 */
[----:B------:R-:W-:Y:S01]  /*03c0*/  ELECT P0, URZ, PT ;  /* 0x0000000000ff782f */ /* 0x000fe20003800000 */
[----:B------:R-:W-:Y:S01]  /*03d0*/  IMAD.MOV.U32 R2, RZ, RZ, 0x1 ;  /* 0x00000001ff027424 */ /* 0x000fe200078e00ff */
[----:B------:R-:W-:Y:S01]  /*03e0*/  UMOV UR5, 0x40 ;  /* 0x0000004000057882 */ /* 0x000fe20000000000 */
[----:B------:R-:W-:Y:S01]  /*03f0*/  UVIRTCOUNT.DEALLOC.SMPOOL 0x80 ;  /* 0x000000800000784c */ /* 0x000fe20000000000 */
[----:B------:R-:W-:-:S09]  /*0400*/  ULEA UR5, UR4, UR5, 0x18 ;  /* 0x0000000504057291 */ /* 0x000fd2000f8ec0ff */
[----:B------:R3:W-:Y:S03]  /*0410*/  @P0 STS.U8 [UR5], R2 ;  /* 0x00000002ff000988 */ /* 0x0007e60008000005 */
.L_x_5:
[----:B------:R-:W3:Y:S01]  /*0420*/  S2UR UR4, SR_CTAID.Z ;  /* 0x00000000000479c3 */ /* 0x000ee20000002700 */
[----:B------:R-:W5:Y:S01]  /*0430*/  LDCU UR5, c[0x0][0x370] ;  /* 0x00006e00ff0577ac */ /* 0x000f620008000800 */
[----:B------:R-:W-:Y:S01]  /*0440*/  ISETP.GE.U32.AND P0, PT, R132, 0x20, PT ;  /* 0x000000208400780c */ /* 0x000fe20003f06070 */
[----:B----4-:R-:W-:Y:S01]  /*0450*/  VIADD R5, R10, 0xffffffff ;  /* 0xffffffff0a057836 */ /* 0x010fe20000000000 */
[C---:B------:R-:W-:Y:S01]  /*0460*/  ISETP.NE.U32.AND P3, PT, R132.reuse, RZ, PT ;  /* 0x000000ff8400720c */ /* 0x040fe20003f65070 */
[----:B------:R-:W3:Y:S01]  /*0470*/  LDCU UR6, c[0x0][0x374] ;  /* 0x00006e80ff0677ac */ /* 0x000ee20008000800 */
[----:B------:R-:W-:Y:S01]  /*0480*/  LEA R4, R132, UR12, 0x2 ;  /* 0x0000000c84047c11 */ /* 0x000fe2000f8e10ff */
[----:B------:R-:W-:Y:S01]  /*0490*/  BSSY.RECONVERGENT B0, `(.L_x_6) ;  /* 0x0000015000007945 */ /* 0x000fe20003800200 */
[----:B------:R-:W5:Y:S01]  /*04a0*/  S2UR UR7, SR_CTAID.X ;  /* 0x00000000000779c3 */ /* 0x000f620000002500 */
[----:B------:R-:W4:Y:S01]  /*04b0*/  LDCU.64 UR14, c[0x0][0x3c0] ;  /* 0x00007800ff0e77ac */ /* 0x000f220008000a00 */
[----:B--2---:R-:W-:-:S05]  /*04c0*/  R2UR UR24, R3 ;  /* 0x00000000031872ca */ /* 0x004fca00000e0000 */
[----:B------:R2:W-:Y:S01]  /*04d0*/  @!P0 STS [R4], RZ ;  /* 0x000000ff04008388 */ /* 0x0005e20000000800 */
[----:B------:R-:W1:Y:S01]  /*04e0*/  LDC R6, c[0x0][0x398] ;  /* 0x0000e600ff067b82 */ /* 0x000e620000000800 */
[----:B------:R-:W-:Y:S02]  /*04f0*/  NOP ;  /* 0x0000000000007918 */ /* 0x000fe40000000000 */
[----:B------:R2:W-:Y:S01]  /*0500*/  @!P3 STS [UR12+0x20], R5 ;  /* 0x00002005ff00b988 */ /* 0x0005e2000800080c */
[----:B---3-5:R-:W-:-:S04]  /*0510*/  UIMAD UR4, UR4, UR6, UR16 ;  /* 0x00000006040472a4 */ /* 0x028fc8000f8e0210 */
[----:B------:R-:W-:-:S04]  /*0520*/  UIMAD UR4, UR4, UR5, UR7 ;  /* 0x00000005040472a4 */ /* 0x000fc8000f8e0207 */
[----:B------:R-:W-:-:S04]  /*0530*/  UIMAD UR4, UR4, 0x180, URZ ;  /* 0x00000180040478a4 */ /* 0x000fc8000f8e02ff */
[----:B----4-:R-:W-:Y:S01]  /*0540*/  UIADD3 UR20, UP0, UPT, UR4, UR14, URZ ;  /* 0x0000000e04147290 */ /* 0x010fe2000ff1e0ff */
[----:B-1----:R-:W-:-:S03]  /*0550*/  VIADD R6, R6, 0xffffffff ;  /* 0xffffffff06067836 */ /* 0x002fc60000000000 */
[----:B------:R-:W-:Y:S01]  /*0560*/  ULEA.HI.X.SX32 UR21, UR4, UR15, 0x1, UP0 ;  /* 0x0000000f04157291 */ /* 0x000fe200080f0eff */
[----:B--2---:R-:W-:Y:S11]  /*0570*/  @P3 BRA `(.L_x_7) ;  /* 0x0000000000183947 */ /* 0x004ff60003800000 */
[----:B------:R-:W1:Y:S01]  /*0580*/  LDS R2, [UR12+0x8] ;  /* 0x0000080cff027984 */ /* 0x000e620008000800 */
[----:B------:R-:W2:Y:S01]  /*0590*/  LDC.64 R8, c[0x0][0x380] ;  /* 0x0000e000ff087b82 */ /* 0x000ea20000000a00 */
[----:B------:R-:W-:Y:S02]  /*05a0*/  IMAD.MOV.U32 R3, RZ, RZ, 0x70 ;  /* 0x00000070ff037424 */ /* 0x000fe400078e00ff */
[----:B--2---:R2:W-:Y:S03]  /*05b0*/  STS.64 [UR12], R8 ;  /* 0x00000008ff007988 */ /* 0x0045e60008000a0c */
[----:B-1----:R-:W-:-:S05]  /*05c0*/  LOP3.LUT R2, R2, 0x10, R3, 0xd8, !PT ;  /* 0x0000001002027812 */ /* 0x002fca00078ed803 */
[----:B------:R2:W-:Y:S02]  /*05d0*/  STS [UR12+0x8], R2 ;  /* 0x00000802ff007988 */ /* 0x0005e4000800080c */
.L_x_7:
[----:B------:R-:W-:Y:S05]  /*05e0*/  BSYNC.RECONVERGENT B0 ;  /* 0x0000000000007941 */ /* 0x000fea0003800200 */
.L_x_6:
[----:B------:R-:W-:Y:S04]  /*05f0*/  BSSY.RECONVERGENT B0, `(.L_x_8) ;  /* 0x000000a000007945 */ /* 0x000fe80003800200 */
[----:B------:R-:W-:Y:S05]  /*0600*/  @P3 BRA `(.L_x_9) ;  /* 0x0000000000203947 */ /* 0x000fea0003800000 */
[----:B--2---:R-:W1:Y:S01]  /*0610*/  LDS R2, [UR12+0x34] ;  /* 0x0000340cff027984 */ /* 0x004e620008000800 */
[----:B------:R-:W-:Y:S02]  /*0620*/  IMAD.MOV.U32 R3, RZ, RZ, 0x3f000000 ;  /* 0x3f000000ff037424 */ /* 0x000fe400078e00ff */
[----:B------:R-:W-:Y:S01]  /*0630*/  @!P3 IMAD.MOV.U32 R7, RZ, RZ, 0x7f ;  /* 0x0000007fff07b424 */ /* 0x000fe200078e00ff */
[----:B------:R-:W2:Y:S02]  /*0640*/  @!P3 LDS R8, [UR12+0x38] ;  /* 0x0000380cff08b984 */ /* 0x000ea40008000800 */
[----:B-1----:R-:W-:Y:S02]  /*0650*/  LOP3.LUT R2, R2, 0xff000000, R3, 0xb8, !PT ;  /* 0xff00000002027812 */ /* 0x002fe400078eb803 */
[----:B--2---:R-:W-:-:S03]  /*0660*/  @!P3 LOP3.LUT R3, R8, 0xff, R7, 0xb8, !PT ;  /* 0x000000ff0803b812 */ /* 0x004fc600078eb807 */
[----:B------:R1:W-:Y:S04]  /*0670*/  STS [UR12+0x34], R2 ;  /* 0x00003402ff007988 */ /* 0x0003e8000800080c */
[----:B------:R1:W-:Y:S02]  /*0680*/  @!P3 STS [UR12+0x38], R3 ;  /* 0x00003803ff00b988 */ /* 0x0003e4000800080c */
.L_x_9:
[----:B------:R-:W-:Y:S05]  /*0690*/  BSYNC.RECONVERGENT B0 ;  /* 0x0000000000007941 */ /* 0x000fea0003800200 */
.L_x_8:
[----:B------:R-:W-:Y:S04]  /*06a0*/  BSSY.RECONVERGENT B0, `(.L_x_10) ;  /* 0x000000a000007945 */ /* 0x000fe80003800200 */
[----:B------:R-:W-:Y:S05]  /*06b0*/  @P3 BRA `(.L_x_11) ;  /* 0x0000000000203947 */ /* 0x000fea0003800000 */
[----:B-12---:R-:W1:Y:S01]  /*06c0*/  LDS R2, [UR12+0x1c] ;  /* 0x00001c0cff027984 */ /* 0x006e620008000800 */
[----:B------:R-:W2:Y:S03]  /*06d0*/  LDC.64 R8, c[0x0][0x3a8] ;  /* 0x0000ea00ff087b82 */ /* 0x000ea60000000a00 */
[----:B------:R3:W-:Y:S01]  /*06e0*/  STS [UR12+0x24], R6 ;  /* 0x00002406ff007988 */ /* 0x0007e2000800080c */
[--C-:B--2---:R-:W-:Y:S02]  /*06f0*/  SHF.R.U32.HI R7, RZ, 0x4, R9.reuse ;  /* 0x00000004ff077819 */ /* 0x104fe40000011609 */
[----:B------:R-:W-:-:S05]  /*0700*/  SHF.R.U64 R3, R8, 0x4, R9 ;  /* 0x0000000408037819 */ /* 0x000fca0000001209 */
[----:B------:R3:W-:Y:S01]  /*0710*/  STS [UR12+0xc], R3 ;  /* 0x00000c03ff007988 */ /* 0x0007e2000800080c */
[----:B-1----:R-:W-:-:S05]  /*0720*/  LOP3.LUT R2, R2, 0xf, R7, 0xb8, !PT ;  /* 0x0000000f02027812 */ /* 0x002fca00078eb807 */
[----:B------:R3:W-:Y:S02]  /*0730*/  STS [UR12+0x1c], R2 ;  /* 0x00001c02ff007988 */ /* 0x0007e4000800080c */
.L_x_11:
[----:B------:R-:W-:Y:S05]  /*0740*/  BSYNC.RECONVERGENT B0 ;  /* 0x0000000000007941 */ /* 0x000fea0003800200 */
.L_x_10:
[----:B------:R-:W-:Y:S04]  /*0750*/  BSSY.RECONVERGENT B1, `(.L_x_12) ;  /* 0x000001d000017945 */ /* 0x000fe80003800200 */
[----:B------:R-:W-:Y:S04]  /*0760*/  BSSY.RELIABLE B0, `(.L_x_13) ;  /* 0x0000018000007945 */ /* 0x000fe80003800100 */
[----:B------:R-:W-:Y:S05]  /*0770*/  @P3 BRA `(.L_x_14) ;  /* 0x00000000001c3947 */ /* 0x000fea0003800000 */
[----:B-123--:R-:W1:Y:S02]  /*0780*/  LDS R2, [UR12+0x34] ;  /* 0x0000340cff027984 */ /* 0x00ee640008000800 */
[----:B-1----:R-:W-:-:S05]  /*0790*/  LOP3.LUT R2, R2, 0x7, RZ, 0xb8, !PT ;  /* 0x0000000702027812 */ /* 0x002fca00078eb8ff */
[----:B------:R1:W-:Y:S01]  /*07a0*/  STS [UR12+0x34], R2 ;  /* 0x00003402ff007988 */ /* 0x0003e2000800080c */
[----:B------:R-:W-:Y:S05]  /*07b0*/  @P3 BRA `(.L_x_15) ;  /* 0x00000000001c3947 */ /* 0x000fea0003800000 */
[----:B-1----:R-:W1:Y:S02]  /*07c0*/  LDS R2, [UR12+0x34] ;  /* 0x0000340cff027984 */ /* 0x002e640008000800 */
[----:B-1----:R-:W-:-:S05]  /*07d0*/  LOP3.LUT R2, R2, 0x38, RZ, 0xb8, !PT ;  /* 0x0000003802027812 */ /* 0x002fca00078eb8ff */
[----:B------:R4:W-:Y:S02]  /*07e0*/  STS [UR12+0x34], R2 ;  /* 0x00003402ff007988 */ /* 0x0009e4000800080c */
.L_x_14:
[----:B------:R-:W-:Y:S05]  /*07f0*/  @P3 BRA `(.L_x_16) ;  /* 0x00000000001c3947 */ /* 0x000fea0003800000 */
[----:B-1234-:R-:W1:Y:S02]  /*0800*/  LDS R2, [UR12+0x8] ;  /* 0x0000080cff027984 */ /* 0x01ee640008000800 */
[----:B-1----:R-:W-:-:S05]  /*0810*/  LOP3.LUT R2, R2, 0x780, RZ, 0xb8, !PT ;  /* 0x0000078002027812 */ /* 0x002fca00078eb8ff */
[----:B------:R2:W-:Y:S02]  /*0820*/  STS [UR12+0x8], R2 ;  /* 0x00000802ff007988 */ /* 0x0005e4000800080c */
.L_x_15:
[----:B------:R-:W-:Y:S05]  /*0830*/  @P3 BRA `(.L_x_17) ;  /* 0x0000000000283947 */ /* 0x000fea0003800000 */
[----:B-12---:R-:W1:Y:S02]  /*0840*/  LDS R2, [UR12+0x8] ;  /* 0x0000080cff027984 */ /* 0x006e640008000800 */
[----:B-1----:R-:W-:-:S05]  /*0850*/  LOP3.LUT R2, R2, 0x1800, RZ, 0xb8, !PT ;  /* 0x0000180002027812 */ /* 0x002fca00078eb8ff */
[----:B------:R5:W-:Y:S02]  /*0860*/  STS [UR12+0x8], R2 ;  /* 0x00000802ff007988 */ /* 0x000be4000800080c */
.L_x_16:
[----:B------:R-:W-:Y:S05]  /*0870*/  @P3 BREAK.RELIABLE B0 ;  /* 0x0000000000003942 */ /* 0x000fea0003800100 */
[----:B------:R-:W-:Y:S05]  /*0880*/  @P3 BRA `(.L_x_18) ;  /* 0x0000000000243947 */ /* 0x000fea0003800000 */
[----:B-1-3--:R-:W1:Y:S01]  /*0890*/  LDS R3, [UR12+0x8] ;  /* 0x0000080cff037984 */ /* 0x00ae620008000800 */
[----:B--2-45:R-:W-:-:S05]  /*08a0*/  IMAD.MOV.U32 R2, RZ, RZ, 0x6000 ;  /* 0x00006000ff027424 */ /* 0x034fca00078e00ff */
[----:B-1----:R-:W-:-:S04]  /*08b0*/  LOP3.LUT R2, R3, 0x4000, R2, 0xd8, !PT ;  /* 0x0000400003027812 */ /* 0x002fc800078ed802 */
[----:B------:R-:W-:-:S05]  /*08c0*/  LOP3.LUT R2, R2, 0x400000, RZ, 0xb8, !PT ;  /* 0x0040000002027812 */ /* 0x000fca00078eb8ff */
[----:B------:R3:W-:Y:S02]  /*08d0*/  STS [UR12+0x8], R2 ;  /* 0x00000802ff007988 */ /* 0x0007e4000800080c */
.L_x_17:
[----:B------:R-:W-:Y:S05]  /*08e0*/  BSYNC.RELIABLE B0 ;  /* 0x0000000000007941 */ /* 0x000fea0003800100 */
.L_x_13:
[----:B-123--:R-:W1:Y:S02]  /*08f0*/  @!P3 LDS R2, [UR12+0x8] ;  /* 0x0000080cff02b984 */ /* 0x00ee640008000800 */
[----:B-1----:R-:W-:-:S05]  /*0900*/  @!P3 LOP3.LUT R2, R2, 0x8000, RZ, 0xb8, !PT ;  /* 0x000080000202b812 */ /* 0x002fca00078eb8ff */
[----:B------:R1:W-:Y:S02]  /*0910*/  @!P3 STS [UR12+0x8], R2 ;  /* 0x00000802ff00b988 */ /* 0x0003e4000800080c */
.L_x_18:
[----:B------:R-:W-:Y:S05]  /*0920*/  BSYNC.RECONVERGENT B1 ;  /* 0x0000000000017941 */ /* 0x000fea0003800200 */
.L_x_12:
[----:B------:R-:W-:Y:S05]  /*0930*/  WARPSYNC.ALL ;  /* 0x0000000000007948 */ /* 0x000fea0003800000 */
[----:B------:R-:W-:Y:S01]  /*0940*/  NOP ;  /* 0x0000000000007918 */ /* 0x000fe20000000000 */
[----:B------:R-:W1:Y:S02]  /*0950*/  LDC R7, c[0x0][0x39c] ;  /* 0x0000e700ff077b82 */ /* 0x000e640000000800 */
[----:B-1----:R-:W-:Y:S01]  /*0960*/  VIADD R7, R7, 0xffffffff ;  /* 0xffffffff07077836 */ /* 0x002fe20000000000 */
[----:B------:R-:W-:Y:S06]  /*0970*/  @P0 BRA `(.L_x_19) ;  /* 0x0000000000300947 */ /* 0x000fec0003800000 */
[----:B--2345:R-:W1:Y:S01]  /*0980*/  S2R R2, SR_LANEID ;  /* 0x0000000000027919 */ /* 0x03ce620000000000 */
[----:B------:R-:W-:Y:S05]  /*0990*/  WARPSYNC.ALL ;  /* 0x0000000000007948 */ /* 0x000fea0003800000 */
[----:B------:R-:W-:Y:S01]  /*09a0*/  NOP ;  /* 0x0000000000007918 */ /* 0x000fe20000000000 */
[----:B-1----:R-:W-:-:S05]  /*09b0*/  IMAD.SHL.U32 R8, R2, 0x4, RZ ;  /* 0x0000000402087824 */ /* 0x002fca00078e00ff */
[----:B------:R-:W1:Y:S01]  /*09c0*/  LDS R9, [R8+UR12] ;  /* 0x0000000c08097984 */ /* 0x000e620008000800 */
[----:B------:R-:W-:-:S05]  /*09d0*/  IADD3 R2, P1, PT, R8, UR20, RZ ;  /* 0x0000001408027c10 */ /* 0x000fca000ff3e0ff */
[----:B------:R-:W-:-:S05]  /*09e0*/  IMAD.X R3, RZ, RZ, UR21, P1 ;  /* 0x00000015ff037e24 */ /* 0x000fca00088e06ff */
[----:B-1----:R1:W2:Y:S01]  /*09f0*/  ATOMG.E.EXCH.STRONG.GPU PT, RZ, [R2], R9 ;  /* 0x0000000902ff73a8 */ /* 0x0022a200041ee100 */
[----:B------:R-:W-:-:S04]  /*0a00*/  DEPBAR {5,4,3,2,1,0} ;  /* 0x0000003f0000791a */ /* 0x000fc80000000000 */
[----:B------:R-:W3:Y:S02]  /*0a10*/  CCTL.E.C.LDCU.IV.DEEP [UR20] ;  /* 0x0000000014007540 */ /* 0x000ee40009c08000 */
[----:B---3--:R1:W-:Y:S01]  /*0a20*/  UTMACCTL.IV [UR20] ;  /* 0x00000000140079b9 */ /* 0x0083e20008000000 */
[----:B------:R-:W-:Y:S01]  /*0a30*/  NOP ;  /* 0x0000000000007918 */ /* 0x000fe20000000000 */
.L_x_19:
[----:B------:R-:W-:Y:S05]  /*0a40*/  @P0 BRA `(.L_x_20) ;  /* 0x00000000000c0947 */ /* 0x000fea0003800000 */
[----:B------:R0:W-:Y:S01]  /*0a50*/  UTMACMDFLUSH ;  /* 0x00000000000079b7 */ /* 0x0001e20000000000 */
[----:B------:R-:W-:Y:S05]  /*0a60*/  @P0 BRA `(.L_x_20) ;  /* 0x0000000000040947 */ /* 0x000fea0003800000 */
[----:B------:R-:W-:-:S04]  /*0a70*/  DEPBAR.LE SB0, 0x0 ;  /* 0x000080000000791a */ /* 0x000fc80000000000 */
.L_x_20:
[----:B------:R-:W-:Y:S05]  /*0a80*/  WARPSYNC.ALL ;  /* 0x0000000000007948 */ /* 0x000fea0003800000 */
[----:B------:R-:W-:Y:S01]  /*0a90*/  NOP ;  /* 0x0000000000007918 */ /* 0x000fe20000000000 */
[----:B--2---:R-:W-:Y:S06]  /*0aa0*/  BAR.SYNC.DEFER_BLOCKING 0x0 ;  /* 0x0000000000007b1d */ /* 0x004fec0000010000 */
[----:B------:R-:W-:Y:S02]  /*0ab0*/  BSSY.RECONVERGENT B1, `(.L_x_21) ;  /* 0x000000b000017945 */ /* 0x000fe40003800200 */
[----:B------:R-:W-:Y:S06]  /*0ac0*/  BAR.SYNC.DEFER_BLOCKING 0x0 ;  /* 0x0000000000007b1d */ /* 0x000fec0000010000 */
[----:B------:R2:W-:Y:S01]  /*0ad0*/  @!P0 STS [R4], RZ ;  /* 0x000000ff04008388 */ /* 0x0005e20000000800 */
[----:B------:R-:W-:Y:S01]  /*0ae0*/  NOP ;  /* 0x0000000000007918 */ /* 0x000fe20000000000 */
[----:B------:R-:W-:Y:S05]  /*0af0*/  @P3 BRA `(.L_x_22) ;  /* 0x0000000000183947 */ /* 0x000fea0003800000 */
[----:B-1-345:R-:W1:Y:S01]  /*0b00*/  LDS R2, [UR12+0x8] ;  /* 0x0000080cff027984 */ /* 0x03ae620008000800 */
[----:B------:R-:W3:Y:S01]  /*0b10*/  LDC.64 R8, c[0x0][0x388] ;  /* 0x0000e200ff087b82 */ /* 0x000ee20000000a00 */
[----:B------:R-:W-:Y:S02]  /*0b20*/  IMAD.MOV.U32 R3, RZ, RZ, 0x70 ;  /* 0x00000070ff037424 */ /* 0x000fe400078e00ff */
[----:B---3--:R3:W-:Y:S03]  /*0b30*/  STS.64 [UR12], R8 ;  /* 0x00000008ff007988 */ /* 0x0087e60008000a0c */
[----:B-1----:R-:W-:-:S05]  /*0b40*/  LOP3.LUT R2, R2, 0x10, R3, 0xd8, !PT ;  /* 0x0000001002027812 */ /* 0x002fca00078ed803 */
[----:B------:R3:W-:Y:S02]  /*0b50*/  STS [UR12+0x8], R2 ;  /* 0x00000802ff007988 */ /* 0x0007e4000800080c */
.L_x_22:
[----:B-1----:R-:W-:Y:S05]  /*0b60*/  BSYNC.RECONVERGENT B1 ;  /* 0x0000000000017941 */ /* 0x002fea0003800200 */
.L_x_21:
[----:B------:R-:W-:Y:S04]  /*0b70*/  BSSY.RECONVERGENT B1, `(.L_x_23) ;  /* 0x000000a000017945 */ /* 0x000fe80003800200 */
[----:B------:R-:W-:Y:S05]  /*0b80*/  @P3 BRA `(.L_x_24) ;  /* 0x0000000000203947 */ /* 0x000fea0003800000 */
[----:B---345:R-:W1:Y:S01]  /*0b90*/  LDS R2, [UR12+0x34] ;  /* 0x0000340cff027984 */ /* 0x038e620008000800 */
[----:B------:R-:W-:Y:S02]  /*0ba0*/  IMAD.MOV.U32 R3, RZ, RZ, 0x7f000000 ;  /* 0x7f000000ff037424 */ /* 0x000fe400078e00ff */
[----:B------:R-:W-:Y:S01]  /*0bb0*/  @!P3 IMAD.MOV.U32 R8, RZ, RZ, 0x3f ;  /* 0x0000003fff08b424 */ /* 0x000fe200078e00ff */
[----:B------:R-:W3:Y:S02]  /*0bc0*/  @!P3 LDS R9, [UR12+0x38] ;  /* 0x0000380cff09b984 */ /* 0x000ee40008000800 */
[----:B-1----:R-:W-:Y:S02]  /*0bd0*/  LOP3.LUT R2, R2, 0xff000000, R3, 0xb8, !PT ;  /* 0xff00000002027812 */ /* 0x002fe400078eb803 */
[----:B---3--:R-:W-:-:S03]  /*0be0*/  @!P3 LOP3.LUT R3, R9, 0xff, R8, 0xb8, !PT ;  /* 0x000000ff0903b812 */ /* 0x008fc600078eb808 */
[----:B------:R1:W-:Y:S04]  /*0bf0*/  STS [UR12+0x34], R2 ;  /* 0x00003402ff007988 */ /* 0x0003e8000800080c */
[----:B------:R1:W-:Y:S02]  /*0c00*/  @!P3 STS [UR12+0x38], R3 ;  /* 0x00003803ff00b988 */ /* 0x0003e4000800080c */
.L_x_24:
[----:B------:R-:W-:Y:S05]  /*0c10*/  BSYNC.RECONVERGENT B1 ;  /* 0x0000000000017941 */ /* 0x000fea0003800200 */
.L_x_23:
[----:B------:R-:W-:Y:S04]  /*0c20*/  BSSY.RECONVERGENT B1, `(.L_x_25) ;  /* 0x0000004000017945 */ /* 0x000fe80003800200 */
[----:B------:R-:W-:Y:S05]  /*0c30*/  @P3 BRA `(.L_x_26) ;  /* 0x0000000000083947 */ /* 0x000fea0003800000 */
[----:B------:R1:W-:Y:S04]  /*0c40*/  STS [UR12+0x24], R5 ;  /* 0x00002405ff007988 */ /* 0x0003e8000800080c */
[----:B------:R1:W-:Y:S02]  /*0c50*/  STS [UR12+0x20], R7 ;  /* 0x00002007ff007988 */ /* 0x0003e4000800080c */
.L_x_26:
[----:B------:R-:W-:Y:S05]  /*0c60*/  BSYNC.RECONVERGENT B1 ;  /* 0x0000000000017941 */ /* 0x000fea0003800200 */
.L_x_25:
[----:B------:R-:W-:Y:S04]  /*0c70*/  BSSY.RECONVERGENT B2, `(.L_x_27) ;  /* 0x0000025000027945 */ /* 0x000fe80003800200 */
[----:B------:R-:W-:Y:S04]  /*0c80*/  BSSY.RELIABLE B1, `(.L_x_28) ;  /* 0x0000020000017945 */ /* 0x000fe80003800100 */
[----:B------:R-:W-:Y:S05]  /*0c90*/  @P3 BRA `(.L_x_29) ;  /* 0x00000000002c3947 */ /* 0x000fea0003800000 */
[----:B-1-345:R-:W1:Y:S01]  /*0ca0*/  LDS R2, [UR12+0x1c] ;  /* 0x00001c0cff027984 */ /* 0x03ae620008000800 */
[----:B------:R-:W3:Y:S02]  /*0cb0*/  LDC.64 R8, c[0x0][0x3b0] ;  /* 0x0000ec00ff087b82 */ /* 0x000ee40000000a00 */
[--C-:B---3--:R-:W-:Y:S02]  /*0cc0*/  SHF.R.U32.HI R5, RZ, 0x4, R9.reuse ;  /* 0x00000004ff057819 */ /* 0x108fe40000011609 */
[----:B------:R-:W-:-:S05]  /*0cd0*/  SHF.R.U64 R3, R8, 0x4, R9 ;  /* 0x0000000408037819 */ /* 0x000fca0000001209 */
[----:B------:R3:W-:Y:S01]  /*0ce0*/  STS [UR12+0xc], R3 ;  /* 0x00000c03ff007988 */ /* 0x0007e2000800080c */
[----:B-1----:R-:W-:-:S05]  /*0cf0*/  LOP3.LUT R2, R2, 0xf, R5, 0xb8, !PT ;  /* 0x0000000f02027812 */ /* 0x002fca00078eb805 */
[----:B------:R3:W-:Y:S01]  /*0d00*/  STS [UR12+0x1c], R2 ;  /* 0x00001c02ff007988 */ /* 0x0007e2000800080c */
[----:B------:R-:W-:Y:S05]  /*0d10*/  @P3 BRA `(.L_x_30) ;  /* 0x00000000001c3947 */ /* 0x000fea0003800000 */
[----:B---3--:R-:W1:Y:S02]  /*0d20*/  LDS R2, [UR12+0x34] ;  /* 0x0000340cff027984 */ /* 0x008e640008000800 */
[----:B-1----:R-:W-:-:S05]  /*0d30*/  LOP3.LUT R2, R2, 0x7, RZ, 0xb8, !PT ;  /* 0x0000000702027812 */ /* 0x002fca00078eb8ff */
[----:B------:R1:W-:Y:S02]  /*0d40*/  STS [UR12+0x34], R2 ;  /* 0x00003402ff007988 */ /* 0x0003e4000800080c */
.L_x_29:
[----:B------:R-:W-:Y:S05]  /*0d50*/  @P3 BRA `(.L_x_31) ;  /* 0x00000000001c3947 */ /* 0x000fea0003800000 */
[----:B-1-345:R-:W1:Y:S02]  /*0d60*/  LDS R2, [UR12+0x34] ;  /* 0x0000340cff027984 */ /* 0x03ae640008000800 */
[----:B-1----:R-:W-:-:S05]  /*0d70*/  LOP3.LUT R2, R2, 0x38, RZ, 0xb8, !PT ;  /* 0x0000003802027812 */ /* 0x002fca00078eb8ff */
[----:B------:R1:W-:Y:S02]  /*0d80*/  STS [UR12+0x34], R2 ;  /* 0x00003402ff007988 */ /* 0x0003e4000800080c */
.L_x_30:
[----:B------:R-:W-:Y:S05]  /*0d90*/  @P3 BRA `(.L_x_32) ;  /* 0x00000000001c3947 */ /* 0x000fea0003800000 */
[----:B-1-3--:R-:W1:Y:S02]  /*0da0*/  LDS R2, [UR12+0x8] ;  /* 0x0000080cff027984 */ /* 0x00ae640008000800 */
[----:B-1----:R-:W-:-:S05]  /*0db0*/  LOP3.LUT R2, R2, 0x780, RZ, 0xb8, !PT ;  /* 0x0000078002027812 */ /* 0x002fca00078eb8ff */
[----:B------:R1:W-:Y:S02]  /*0dc0*/  STS [UR12+0x8], R2 ;  /* 0x00000802ff007988 */ /* 0x0003e4000800080c */
.L_x_31:
[----:B------:R-:W-:Y:S05]  /*0dd0*/  @P3 BRA `(.L_x_33) ;  /* 0x0000000000283947 */ /* 0x000fea0003800000 */
[----:B-1-345:R-:W1:Y:S02]  /*0de0*/  LDS R2, [UR12+0x8] ;  /* 0x0000080cff027984 */ /* 0x03ae640008000800 */
[----:B-1----:R-:W-:-:S05]  /*0df0*/  LOP3.LUT R2, R2, 0x1800, RZ, 0xb8, !PT ;  /* 0x0000180002027812 */ /* 0x002fca00078eb8ff */
[----:B------:R4:W-:Y:S02]  /*0e00*/  STS [UR12+0x8], R2 ;  /* 0x00000802ff007988 */ /* 0x0009e4000800080c */
.L_x_32:
[----:B------:R-:W-:Y:S05]  /*0e10*/  @P3 BREAK.RELIABLE B1 ;  /* 0x0000000000013942 */ /* 0x000fea0003800100 */
[----:B------:R-:W-:Y:S05]  /*0e20*/  @P3 BRA `(.L_x_34) ;  /* 0x0000000000243947 */ /* 0x000fea0003800000 */
[----:B-1-34-:R-:W1:Y:S01]  /*0e30*/  LDS R2, [UR12+0x8] ;  /* 0x0000080cff027984 */ /* 0x01ae620008000800 */
[----:B------:R-:W-:-:S05]  /*0e40*/  IMAD.MOV.U32 R3, RZ, RZ, 0x6000 ;  /* 0x00006000ff037424 */ /* 0x000fca00078e00ff */
[----:B-1----:R-:W-:-:S04]  /*0e50*/  LOP3.LUT R2, R2, 0x6000, R3, 0xd8, !PT ;  /* 0x0000600002027812 */ /* 0x002fc800078ed803 */
[----:B------:R-:W-:-:S05]  /*0e60*/  LOP3.LUT R2, R2, 0x400000, RZ, 0xb8, !PT ;  /* 0x0040000002027812 */ /* 0x000fca00078eb8ff */
[----:B------:R1:W-:Y:S02]  /*0e70*/  STS [UR12+0x8], R2 ;  /* 0x00000802ff007988 */ /* 0x0003e4000800080c */
.L_x_33:
[----:B------:R-:W-:Y:S05]  /*0e80*/  BSYNC.RELIABLE B1 ;  /* 0x0000000000017941 */ /* 0x000fea0003800100 */
.L_x_28:
[----:B-1-345:R-:W1:Y:S02]  /*0e90*/  @!P3 LDS R2, [UR12+0x8] ;  /* 0x0000080cff02b984 */ /* 0x03ae640008000800 */
[----:B-1----:R-:W-:-:S05]  /*0ea0*/  @!P3 LOP3.LUT R2, R2, 0x8000, RZ, 0xb8, !PT ;  /* 0x000080000202b812 */ /* 0x002fca00078eb8ff */
[----:B------:R5:W-:Y:S02]  /*0eb0*/  @!P3 STS [UR12+0x8], R2 ;  /* 0x00000802ff00b988 */ /* 0x000be4000800080c */
.L_x_34:
[----:B------:R-:W-:Y:S05]  /*0ec0*/  BSYNC.RECONVERGENT B2 ;  /* 0x0000000000027941 */ /* 0x000fea0003800200 */
.L_x_27:
[----:B------:R-:W-:Y:S05]  /*0ed0*/  WARPSYNC.ALL ;  /* 0x0000000000007948 */ /* 0x000fea0003800000 */
[----:B------:R-:W-:Y:S01]  /*0ee0*/  NOP ;  /* 0x0000000000007918 */ /* 0x000fe20000000000 */
[----:B------:R-:W-:-:S04]  /*0ef0*/  UIADD3 UR5, UPT, UPT, UR4, 0x80, URZ ;  /* 0x0000008004057890 */ /* 0x000fc8000fffe0ff */
[----:B------:R-:W-:-:S04]  /*0f00*/  UIADD3 UR22, UP0, UPT, UR5, UR14, URZ ;  /* 0x0000000e05167290 */ /* 0x000fc8000ff1e0ff */
[----:B------:R-:W-:Y:S01]  /*0f10*/  ULEA.HI.X.SX32 UR23, UR5, UR15, 0x1, UP0 ;  /* 0x0000000f05177291 */ /* 0x000fe200080f0eff */
[----:B------:R-:W-:Y:S11]  /*0f20*/  @P0 BRA `(.L_x_35) ;  /* 0x0000000000300947 */ /* 0x000ff60003800000 */
[----:B-1-345:R-:W1:Y:S01]  /*0f30*/  S2R R2, SR_LANEID ;  /* 0x0000000000027919 */ /* 0x03ae620000000000 */
[----:B------:R-:W-:Y:S05]  /*0f40*/  WARPSYNC.ALL ;  /* 0x0000000000007948 */ /* 0x000fea0003800000 */
[----:B------:R-:W-:Y:S01]  /*0f50*/  NOP ;  /* 0x0000000000007918 */ /* 0x000fe20000000000 */
[----:B-1----:R-:W-:-:S05]  /*0f60*/  IMAD.SHL.U32 R8, R2, 0x4, RZ ;  /* 0x0000000402087824 */ /* 0x002fca00078e00ff */
[----:B------:R-:W1:Y:S01]  /*0f70*/  LDS R5, [R8+UR12] ;  /* 0x0000000c08057984 */ /* 0x000e620008000800 */
[----:B------:R-:W-:-:S05]  /*0f80*/  IADD3 R2, P1, PT, R8, UR22, RZ ;  /* 0x0000001608027c10 */ /* 0x000fca000ff3e0ff */
[----:B------:R-:W-:-:S05]  /*0f90*/  IMAD.X R3, RZ, RZ, UR23, P1 ;  /* 0x00000017ff037e24 */ /* 0x000fca00088e06ff */
[----:B-1----:R1:W3:Y:S01]  /*0fa0*/  ATOMG.E.EXCH.STRONG.GPU PT, RZ, [R2], R5 ;  /* 0x0000000502ff73a8 */ /* 0x0022e200041ee100 */
[----:B------:R-:W-:-:S04]  /*0fb0*/  DEPBAR {5,4,3,2,1,0} ;  /* 0x0000003f0000791a */ /* 0x000fc80000000000 */
[----:B------:R-:W4:Y:S02]  /*0fc0*/  CCTL.E.C.LDCU.IV.DEEP [UR22] ;  /* 0x0000000016007540 */ /* 0x000f240009c08000 */
[----:B----4-:R1:W-:Y:S01]  /*0fd0*/  UTMACCTL.IV [UR22] ;  /* 0x00000000160079b9 */ /* 0x0103e20008000000 */
[----:B------:R-:W-:Y:S01]  /*0fe0*/  NOP ;  /* 0x0000000000007918 */ /* 0x000fe20000000000 */
.L_x_35:
[----:B------:R-:W-:Y:S05]  /*0ff0*/  @P0 BRA `(.L_x_36) ;  /* 0x00000000000c0947 */ /* 0x000fea0003800000 */
[----:B------:R0:W-:Y:S01]  /*1000*/  UTMACMDFLUSH ;  /* 0x00000000000079b7 */ /* 0x0001e20000000000 */
[----:B------:R-:W-:Y:S05]  /*1010*/  @P0 BRA `(.L_x_36) ;  /* 0x0000000000040947 */ /* 0x000fea0003800000 */
[----:B------:R-:W-:-:S04]  /*1020*/  DEPBAR.LE SB0, 0x0 ;  /* 0x000080000000791a */ /* 0x000fc80000000000 */
.L_x_36:
[----:B------:R-:W-:Y:S05]  /*1030*/  WARPSYNC.ALL ;  /* 0x0000000000007948 */ /* 0x000fea0003800000 */
[----:B------:R-:W-:Y:S01]  /*1040*/  NOP ;  /* 0x0000000000007918 */ /* 0x000fe20000000000 */
[----:B---3--:R-:W-:Y:S06]  /*1050*/  BAR.SYNC.DEFER_BLOCKING 0x0 ;  /* 0x0000000000007b1d */ /* 0x008fec0000010000 */
[----:B------:R-:W-:Y:S02]  /*1060*/  BSSY.RECONVERGENT B2, `(.L_x_37) ;  /* 0x000000b000027945 */ /* 0x000fe40003800200 */
[----:B------:R-:W-:Y:S06]  /*1070*/  BAR.SYNC.DEFER_BLOCKING 0x0 ;  /* 0x0000000000007b1d */ /* 0x000fec0000010000 */
[----:B------:R3:W-:Y:S01]  /*1080*/  @!P0 STS [R4], RZ ;  /* 0x000000ff04008388 */ /* 0x0007e20000000800 */
[----:B------:R-:W-:Y:S01]  /*1090*/  NOP ;  /* 0x0000000000007918 */ /* 0x000fe20000000000 */
[----:B------:R-:W-:Y:S05]  /*10a0*/  @P3 BRA `(.L_x_38) ;  /* 0x0000000000183947 */ /* 0x000fea0003800000 */
[----:B-1--45:R-:W1:Y:S01]  /*10b0*/  LDS R2, [UR12+0x8] ;  /* 0x0000080cff027984 */ /* 0x032e620008000800 */
[----:B--23--:R-:W2:Y:S01]  /*10c0*/  LDC.64 R4, c[0x0][0x390] ;  /* 0x0000e400ff047b82 */ /* 0x00cea20000000a00 */
[----:B------:R-:W-:Y:S02]  /*10d0*/  IMAD.MOV.U32 R3, RZ, RZ, 0x70 ;  /* 0x00000070ff037424 */ /* 0x000fe400078e00ff */
[----:B--2---:R2:W-:Y:S03]  /*10e0*/  STS.64 [UR12], R4 ;  /* 0x00000004ff007988 */ /* 0x0045e60008000a0c */
[----:B-1----:R-:W-:-:S05]  /*10f0*/  LOP3.LUT R2, R2, 0x10, R3, 0xd8, !PT ;  /* 0x0000001002027812 */ /* 0x002fca00078ed803 */
[----:B------:R2:W-:Y:S02]  /*1100*/  STS [UR12+0x8], R2 ;  /* 0x00000802ff007988 */ /* 0x0005e4000800080c */
.L_x_38:
[----:B-1----:R-:W-:Y:S05]  /*1110*/  BSYNC.RECONVERGENT B2 ;  /* 0x0000000000027941 */ /* 0x002fea0003800200 */
.L_x_37:
[----:B------:R-:W-:Y:S04]  /*1120*/  BSSY.RECONVERGENT B3, `(.L_x_39) ;  /* 0x0000033000037945 */ /* 0x000fe80003800200 */
[----:B------:R-:W-:Y:S04]  /*1130*/  BSSY.RELIABLE B2, `(.L_x_40) ;  /* 0x000002e000027945 */ /* 0x000fe80003800100 */
[----:B------:R-:W-:Y:S05]  /*1140*/  @P3 BRA `(.L_x_41) ;  /* 0x0000000000243947 */ /* 0x000fea0003800000 */
[----:B--2-45:R-:W1:Y:S01]  /*1150*/  LDS R2, [UR12+0x34] ;  /* 0x0000340cff027984 */ /* 0x034e620008000800 */
[----:B------:R-:W-:-:S05]  /*1160*/  IMAD.MOV.U32 R3, RZ, RZ, 0x7f000000 ;  /* 0x7f000000ff037424 */ /* 0x000fca00078e00ff */
[----:B-1----:R-:W-:-:S05]  /*1170*/  LOP3.LUT R2, R2, 0xff000000, R3, 0xb8, !PT ;  /* 0xff00000002027812 */ /* 0x002fca00078eb803 */
[----:B------:R1:W-:Y:S01]  /*1180*/  STS [UR12+0x34], R2 ;  /* 0x00003402ff007988 */ /* 0x0003e2000800080c */
[----:B------:R-:W-:Y:S05]  /*1190*/  @P3 BRA `(.L_x_42) ;  /* 0x0000000000183947 */ /* 0x000fea0003800000 */
[----:B-1----:R-:W1:Y:S01]  /*11a0*/  LDS R2, [UR12+0x38] ;  /* 0x0000380cff027984 */ /* 0x002e620008000800 */
[----:B------:R-:W-:-:S05]  /*11b0*/  IMAD.MOV.U32 R3, RZ, RZ, 0x7f ;  /* 0x0000007fff037424 */ /* 0x000fca00078e00ff */
[----:B-1----:R-:W-:-:S05]  /*11c0*/  LOP3.LUT R2, R2, 0xff, R3, 0xb8, !PT ;  /* 0x000000ff02027812 */ /* 0x002fca00078eb803 */
[----:B------:R1:W-:Y:S02]  /*11d0*/  STS [UR12+0x38], R2 ;  /* 0x00003802ff007988 */ /* 0x0003e4000800080c */
.L_x_41:
[----:B------:R-:W-:Y:S05]  /*11e0*/  @P3 BRA `(.L_x_43) ;  /* 0x00000000000c3947 */ /* 0x000fea0003800000 */
[----:B------:R1:W-:Y:S02]  /*11f0*/  STS [UR12+0x20], R7 ;  /* 0x00002007ff007988 */ /* 0x0003e4000800080c */
.L_x_42:
[----:B------:R-:W-:Y:S05]  /*1200*/  @P3 BRA `(.L_x_44) ;  /* 0x0000000000243947 */ /* 0x000fea0003800000 */
[----:B------:R1:W-:Y:S02]  /*1210*/  STS [UR12+0x24], R6 ;  /* 0x00002406ff007988 */ /* 0x0003e4000800080c */
.L_x_43:
[----:B------:R-:W-:Y:S05]  /*1220*/  @P3 BRA `(.L_x_45) ;  /* 0x00000000002c3947 */ /* 0x000fea0003800000 */
[----:B-12-45:R-:W1:Y:S01]  /*1230*/  LDS R2, [UR12+0x1c] ;  /* 0x00001c0cff027984 */ /* 0x036e620008000800 */
[----:B------:R-:W2:Y:S02]  /*1240*/  LDC.64 R6, c[0x0][0x3b8] ;  /* 0x0000ee00ff067b82 */ /* 0x000ea40000000a00 */
[--C-:B--2---:R-:W-:Y:S02]  /*1250*/  SHF.R.U32.HI R5, RZ, 0x4, R7.reuse ;  /* 0x00000004ff057819 */ /* 0x104fe40000011607 */
[----:B------:R-:W-:-:S05]  /*1260*/  SHF.R.U64 R3, R6, 0x4, R7 ;  /* 0x0000000406037819 */ /* 0x000fca0000001207 */
[----:B------:R2:W-:Y:S01]  /*1270*/  STS [UR12+0xc], R3 ;  /* 0x00000c03ff007988 */ /* 0x0005e2000800080c */
[----:B-1----:R-:W-:-:S05]  /*1280*/  LOP3.LUT R2, R2, 0xf, R5, 0xb8, !PT ;  /* 0x0000000f02027812 */ /* 0x002fca00078eb805 */
[----:B------:R2:W-:Y:S02]  /*1290*/  STS [UR12+0x1c], R2 ;  /* 0x00001c02ff007988 */ /* 0x0005e4000800080c */
.L_x_44:
[----:B------:R-:W-:Y:S05]  /*12a0*/  @P3 BRA `(.L_x_46) ;  /* 0x00000000001c3947 */ /* 0x000fea0003800000 */
[----:B-12-45:R-:W1:Y:S02]  /*12b0*/  LDS R2, [UR12+0x34] ;  /* 0x0000340cff027984 */ /* 0x036e640008000800 */
[----:B-1----:R-:W-:-:S05]  /*12c0*/  LOP3.LUT R2, R2, 0x7, RZ, 0xb8, !PT ;  /* 0x0000000702027812 */ /* 0x002fca00078eb8ff */
[----:B------:R1:W-:Y:S02]  /*12d0*/  STS [UR12+0x34], R2 ;  /* 0x00003402ff007988 */ /* 0x0003e4000800080c */
.L_x_45:
[----:B------:R-:W-:Y:S05]  /*12e0*/  @P3 BRA `(.L_x_47) ;  /* 0x00000000001c3947 */ /* 0x000fea0003800000 */
[----:B-12-45:R-:W1:Y:S02]  /*12f0*/  LDS R2, [UR12+0x34] ;  /* 0x0000340cff027984 */ /* 0x036e640008000800 */
[----:B-1----:R-:W-:-:S05]  /*1300*/  LOP3.LUT R2, R2, 0x38, RZ, 0xb8, !PT ;  /* 0x0000003802027812 */ /* 0x002fca00078eb8ff */
[----:B------:R1:W-:Y:S02]  /*1310*/  STS [UR12+0x34], R2 ;  /* 0x00003402ff007988 */ /* 0x0003e4000800080c */
.L_x_46:
[----:B------:R-:W-:Y:S05]  /*1320*/  @P3 BRA `(.L_x_48) ;  /* 0x00000000001c3947 */ /* 0x000fea0003800000 */
[----:B-12-45:R-:W1:Y:S02]  /*1330*/  LDS R2, [UR12+0x8] ;  /* 0x0000080cff027984 */ /* 0x036e640008000800 */
[----:B-1----:R-:W-:-:S05]  /*1340*/  LOP3.LUT R2, R2, 0x780, RZ, 0xb8, !PT ;  /* 0x0000078002027812 */ /* 0x002fca00078eb8ff */
[----:B------:R1:W-:Y:S02]  /*1350*/  STS [UR12+0x8], R2 ;  /* 0x00000802ff007988 */ /* 0x0003e4000800080c */
.L_x_47:
[----:B------:R-:W-:Y:S05]  /*1360*/  @P3 BRA `(.L_x_49) ;  /* 0x0000000000283947 */ /* 0x000fea0003800000 */
[----:B-12-45:R-:W1:Y:S02]  /*1370*/  LDS R2, [UR12+0x8] ;  /* 0x0000080cff027984 */ /* 0x036e640008000800 */
[----:B-1----:R-:W-:-:S05]  /*1380*/  LOP3.LUT R2, R2, 0x1800, RZ, 0xb8, !PT ;  /* 0x0000180002027812 */ /* 0x002fca00078eb8ff */
[----:B------:R1:W-:Y:S02]  /*1390*/  STS [UR12+0x8], R2 ;  /* 0x00000802ff007988 */ /* 0x0003e4000800080c */
.L_x_48:
[----:B------:R-:W-:Y:S05]  /*13a0*/  @P3 BREAK.RELIABLE B2 ;  /* 0x0000000000023942 */ /* 0x000fea0003800100 */
[----:B------:R-:W-:Y:S05]  /*13b0*/  @P3 BRA `(.L_x_50) ;  /* 0x0000000000243947 */ /* 0x000fea0003800000 */
[----:B-12-45:R-:W1:Y:S01]  /*13c0*/  LDS R2, [UR12+0x8] ;  /* 0x0000080cff027984 */ /* 0x036e620008000800 */
[----:B------:R-:W-:-:S05]  /*13d0*/  IMAD.MOV.U32 R3, RZ, RZ, 0x6000 ;  /* 0x00006000ff037424 */ /* 0x000fca00078e00ff */
[----:B-1----:R-:W-:-:S04]  /*13e0*/  LOP3.LUT R2, R2, 0x6000, R3, 0xd8, !PT ;  /* 0x0000600002027812 */ /* 0x002fc800078ed803 */
[----:B------:R-:W-:-:S05]  /*13f0*/  LOP3.LUT R2, R2, 0x400000, RZ, 0xb8, !PT ;  /* 0x0040000002027812 */ /* 0x000fca00078eb8ff */
[----:B------:R1:W-:Y:S02]  /*1400*/  STS [UR12+0x8], R2 ;  /* 0x00000802ff007988 */ /* 0x0003e4000800080c */
.L_x_49:
[----:B------:R-:W-:Y:S05]  /*1410*/  BSYNC.RELIABLE B2 ;  /* 0x0000000000027941 */ /* 0x000fea0003800100 */
.L_x_40:
[----:B-12-45:R-:W1:Y:S02]  /*1420*/  @!P3 LDS R2, [UR12+0x8] ;  /* 0x0000080cff02b984 */ /* 0x036e640008000800 */
[----:B-1----:R-:W-:-:S05]  /*1430*/  @!P3 LOP3.LUT R2, R2, 0x8000, RZ, 0xb8, !PT ;  /* 0x000080000202b812 */ /* 0x002fca00078eb8ff */
[----:B------:R1:W-:Y:S02]  /*1440*/  @!P3 STS [UR12+0x8], R2 ;  /* 0x00000802ff00b988 */ /* 0x0003e4000800080c */
.L_x_50:
[----:B------:R-:W-:Y:S05]  /*1450*/  BSYNC.RECONVERGENT B3 ;  /* 0x0000000000037941 */ /* 0x000fea0003800200 */
.L_x_39:
        /* <DEDUP_REMOVED lines=9> */
[----:B-1-3--:R-:W-:-:S05]  /*14f0*/  IMAD.SHL.U32 R4, R2, 0x4, RZ ;  /* 0x0000000402047824 */ /* 0x00afca00078e00ff */
        /* <DEDUP_REMOVED lines=8> */
.L_x_51:
[----:B------:R-:W-:Y:S05]  /*1580*/  @P0 BRA `(.L_x_52) ;  /* 0x00000000000c0947 */ /* 0x000fea0003800000 */
[----:B------:R0:W-:Y:S01]  /*1590*/  UTMACMDFLUSH ;  /* 0x00000000000079b7 */ /* 0x0001e20000000000 */
[----:B------:R-:W-:Y:S05]  /*15a0*/  @P0 BRA `(.L_x_52) ;  /* 0x0000000000040947 */ /* 0x000fea0003800000 */
[----:B------:R-:W-:-:S04]  /*15b0*/  DEPBAR.LE SB0, 0x0 ;  /* 0x000080000000791a */ /* 0x000fc80000000000 */
.L_x_52:
[----:B------:R-:W-:Y:S05]  /*15c0*/  WARPSYNC.ALL ;  /* 0x0000000000007948 */ /* 0x000fea0003800000 */
[----:B------:R-:W-:Y:S01]  /*15d0*/  NOP ;  /* 0x0000000000007918 */ /* 0x000fe20000000000 */
[----:B--2---:R-:W-:Y:S01]  /*15e0*/  BAR.SYNC.DEFER_BLOCKING 0x0 ;  /* 0x0000000000007b1d */ /* 0x004fe20000010000 */
[----:B-1--45:R-:W-:Y:S01]  /*15f0*/  SHF.R.U32.HI R2, RZ, 0x5, R0 ;  /* 0x00000005ff027819 */ /* 0x032fe20000011600 */
[----:B------:R-:W-:Y:S01]  /*1600*/  UIADD3 UR10, UPT, UPT, UR12, 0xc010, URZ ;  /* 0x0000c0100c0a7890 */ /* 0x000fe2000fffe0ff */
[----:B------:R-:W-:Y:S01]  /*1610*/  ISETP.GE.AND P0, PT, R10, 0x1, PT ;  /* 0x000000010a00780c */ /* 0x000fe20003f06270 */
[----:B------:R-:W-:Y:S01]  /*1620*/  USHF.L.U32 UR11, UR7, 0x7, URZ ;  /* 0x00000007070b7899 */ /* 0x000fe200080006ff */
[----:B------:R-:W-:Y:S01]  /*1630*/  R2UR UR13, R2 ;  /* 0x00000000020d72ca */ /* 0x000fe200000e0000 */
[----:B------:R-:W-:Y:S01]  /*1640*/  VOTEU.ALL UP0, P3 ;  /* 0x0000000000ff7886 */ /* 0x000fe20001800000 */
[----:B------:R-:W-:Y:S01]  /*1650*/  UMOV UR4, 0x1 ;  /* 0x0000000100047882 */ /* 0x000fe20000000000 */
[----:B------:R-:W-:Y:S01]  /*1660*/  VOTEU.ALL UP1, P3 ;  /* 0x0000000000ff7886 */ /* 0x000fe20001820000 */
[----:B------:R-:W-:Y:S01]  /*1670*/  USHF.L.U32 UR16, UR16, 0x8, URZ ;  /* 0x0000000810107899 */ /* 0x000fe200080006ff */
[----:B------:R-:W-:Y:S01]  /*1680*/  BSSY.RECONVERGENT B3, `(.L_x_53) ;  /* 0x0000018000037945 */ /* 0x000fe20003800200 */
[----:B------:R-:W-:-:S04]  /*1690*/  @!UP0 UIADD3 UR8, UPT, UPT, -UR4, 0x100000, URZ ;  /* 0x0010000004088890 */ /* 0x000fc8000fffe1ff */
[----:B------:R-:W-:Y:S02]  /*16a0*/  @!UP0 USHF.L.U32 UR9, UR8, 0xb, URZ ;  /* 0x0000000b08098899 */ /* 0x000fe400080006ff */
[----:B------:R-:W-:Y:S02]  /*16b0*/  @!UP0 USHF.L.U32 UR8, UR8, 0x1, URZ ;  /* 0x0000000108088899 */ /* 0x000fe400080006ff */
[----:B------:R-:W-:-:S04]  /*16c0*/  @!UP0 UIADD3 UR4, UPT, UPT, -UR4, 0x100000, URZ ;  /* 0x0010000004048890 */ /* 0x000fc8000fffe1ff */
[----:B------:R-:W-:Y:S02]  /*16d0*/  @!UP0 USHF.L.U32 UR5, UR4, 0xb, URZ ;  /* 0x0000000b04058899 */ /* 0x000fe400080006ff */
[----:B------:R-:W-:Y:S01]  /*16e0*/  @!UP0 USHF.L.U32 UR4, UR4, 0x1, URZ ;  /* 0x0000000104048899 */ /* 0x000fe200080006ff */
[----:B------:R-:W-:Y:S01]  /*16f0*/  VOTEU.ALL UP0, P3 ;  /* 0x0000000000ff7886 */ /* 0x000fe20001800000 */
[----:B------:R-:W1:Y:S04]  /*1700*/  FENCE.VIEW.ASYNC.S ;  /* 0x00000000000073c6 */ /* 0x000e680000000000 */
[----:B-1----:R1:W2:Y:S06]  /*1710*/  @!UP0 SYNCS.EXCH.64 URZ, [UR12+0xc000], UR8 ;  /* 0x00c000080cff85b2 */ /* 0x0022ac0008000100 */
[----:B------:R1:W2:Y:S02]  /*1720*/  @!UP1 SYNCS.EXCH.64 URZ, [UR12+0xc010], UR4 ;  /* 0x00c010040cff95b2 */ /* 0x0002a40008000100 */
[----:B--2---:R-:W-:Y:S06]  /*1730*/  BAR.SYNC.DEFER_BLOCKING 0x0 ;  /* 0x0000000000007b1d */ /* 0x004fec0000010000 */
[----:B------:R-:W-:Y:S05]  /*1740*/  @P3 BRA `(.L_x_54) ;  /* 0x00000000002c3947 */ /* 0x000fea0003800000 */
[----:B-1----:R-:W-:Y:S02]  /*1750*/  UMOV UR4, 0x1 ;  /* 0x0000000100047882 */ /* 0x002fe40000000000 */
[----:B------:R-:W-:-:S04]  /*1760*/  UIADD3 UR8, UPT, UPT, -UR4, 0x100000, URZ ;  /* 0x0010000004087890 */ /* 0x000fc8000fffe1ff */
[----:B------:R-:W-:Y:S02]  /*1770*/  USHF.L.U32 UR9, UR8, 0xb, URZ ;  /* 0x0000000b08097899 */ /* 0x000fe400080006ff */
[----:B------:R-:W-:Y:S02]  /*1780*/  USHF.L.U32 UR8, UR8, 0x1, URZ ;  /* 0x0000000108087899 */ /* 0x000fe400080006ff */
[----:B------:R-:W-:-:S04]  /*1790*/  UIADD3 UR4, UPT, UPT, -UR4, 0x100000, URZ ;  /* 0x0010000004047890 */ /* 0x000fc8000fffe1ff */
[----:B------:R-:W-:Y:S02]  /*17a0*/  USHF.L.U32 UR5, UR4, 0xb, URZ ;  /* 0x0000000b04057899 */ /* 0x000fe400080006ff */
[----:B------:R-:W-:Y:S01]  /*17b0*/  USHF.L.U32 UR4, UR4, 0x1, URZ ;  /* 0x0000000104047899 */ /* 0x000fe200080006ff */
[----:B------:R-:W1:Y:S03]  /*17c0*/  FENCE.VIEW.ASYNC.S ;  /* 0x00000000000073c6 */ /* 0x000e660000000000 */
[----:B-1----:R2:W4:Y:S08]  /*17d0*/  SYNCS.EXCH.64 URZ, [UR12+0xc008], UR8 ;  /* 0x00c008080cff75b2 */ /* 0x0025300008000100 */
[----:B------:R2:W5:Y:S02]  /*17e0*/  SYNCS.EXCH.64 URZ, [UR12+0xc018], UR4 ;  /* 0x00c018040cff75b2 */ /* 0x0005640008000100 */
[----:B--2---:R-:W-:Y:S01]  /*17f0*/  NOP ;  /* 0x0000000000007918 */ /* 0x004fe20000000000 */
.L_x_54:
[----:B-1----:R-:W-:Y:S05]  /*1800*/  BSYNC.RECONVERGENT B3 ;  /* 0x0000000000037941 */ /* 0x002fea0003800200 */
.L_x_53:
[----:B------:R-:W-:Y:S05]  /*1810*/  @!P0 BRA `(.L_x_55) ;  /* 0x0000000800388947 */ /* 0x000fea0003800000 */
[----:B----45:R-:W-:Y:S01]  /*1820*/  BAR.SYNC.DEFER_BLOCKING 0x0 ;  /* 0x0000000000007b1d */ /* 0x030fe20000010000 */
[----:B------:R-:W-:Y:S01]  /*1830*/  ELECT P1, URZ, PT ;  /* 0x0000000000ff782f */ /* 0x000fe20003820000 */
[----:B------:R-:W-:Y:S01]  /*1840*/  @!P3 IMAD.MOV.U32 R2, RZ, RZ, 0x6000 ;  /* 0x00006000ff02b424 */ /* 0x000fe200078e00ff */
[----:B------:R-:W-:Y:S02]  /*1850*/  ULOP3.LUT UR6, UR13, 0x1, URZ, 0xc0, !UPT ;  /* 0x000000010d067892 */ /* 0x000fe4000f8ec0ff */
[----:B------:R-:W-:Y:S01]  /*1860*/  ISETP.LT.U32.AND P1, PT, R132, 0x20, P1 ;  /* 0x000000208400780c */ /* 0x000fe20000f21070 */
[----:B------:R-:W-:Y:S02]  /*1870*/  UIADD3 UR4, UPT, UPT, UR12, 0x8000, URZ ;  /* 0x000080000c047890 */ /* 0x000fe4000fffe0ff */
[----:B------:R-:W-:Y:S02]  /*1880*/  ULEA UR28, UR6, UR12, 0xd ;  /* 0x0000000c061c7291 */ /* 0x000fe4000f8e68ff */
[----:B------:R-:W-:Y:S01]  /*1890*/  ULEA UR30, UR6, UR16, 0x7 ;  /* 0x00000010061e7291 */ /* 0x000fe2000f8e38ff */
[----:B------:R-:W-:Y:S01]  /*18a0*/  UMOV UR7, UR11 ;  /* 0x0000000b00077c82 */ /* 0x000fe20008000000 */
[----:B------:R-:W-:-:S04]  /*18b0*/  ELECT P0, URZ, PT ;  /* 0x0000000000ff782f */ /* 0x000fc80003800000 */
[----:B------:R-:W-:Y:S02]  /*18c0*/  ISETP.LT.U32.AND P0, PT, R132, 0x40, P0 ;  /* 0x000000408400780c */ /* 0x000fe40000701070 */
[----:B------:R-:W-:Y:S01]  /*18d0*/  VOTEU.ANY UP0, P1 ;  /* 0x0000000000ff7886 */ /* 0x000fe20000800100 */
[----:B------:R-:W-:-:S04]  /*18e0*/  VOTEU.ANY UP2, P1 ;  /* 0x0000000000ff7886 */ /* 0x000fc80000840100 */
[----:B------:R-:W-:Y:S02]  /*18f0*/  @UP0 UIADD3 UR5, UPT, UPT, UR12, 0xc000, URZ ;  /* 0x0000c0000c050890 */ /* 0x000fe4000fffe0ff */
[----:B------:R1:W-:Y:S01]  /*1900*/  @!P3 SYNCS.ARRIVE.TRANS64 RZ, [UR12+0xc000], R2 ;  /* 0x00c00002ffffb9a7 */ /* 0x0003e2000800000c */
[----:B------:R-:W-:Y:S01]  /*1910*/  @UP0 UMOV UR6, URZ ;  /* 0x000000ff00060c82 */ /* 0x000fe20008000000 */
[----:B------:R-:W-:Y:S01]  /*1920*/  BAR.SYNC.DEFER_BLOCKING 0x0 ;  /* 0x0000000000007b1d */ /* 0x000fe20000010000 */
[----:B------:R-:W-:-:S05]  /*1930*/  UISETP.NE.U32.AND UP0, UPT, UR13, URZ, UPT ;  /* 0x000000ff0d00728c */ /* 0x000fca000bf05070 */
[----:B------:R-:W-:Y:S01]  /*1940*/  VOTEU.ANY UP1, P0 ;  /* 0x0000000000ff7886 */ /* 0x000fe20000020100 */
[----:B------:R-:W-:-:S04]  /*1950*/  VOTEU.ANY UP3, P0 ;  /* 0x0000000000ff7886 */ /* 0x000fc80000060100 */
[----:B------:R-:W-:Y:S01]  /*1960*/  @UP1 UIADD3 UR29, UPT, UPT, UR12, 0xc000, URZ ;  /* 0x0000c0000c1d1890 */ /* 0x000fe2000fffe0ff */
[----:B------:R-:W-:Y:S01]  /*1970*/  @UP1 UMOV UR31, URZ ;  /* 0x000000ff001f1c82 */ /* 0x000fe20008000000 */
[----:B------:R1:W-:Y:S01]  /*1980*/  @UP2 UTMALDG.2D [UR4], [UR20] ;  /* 0x00000004140025b4 */ /* 0x0003e20008008000 */
[----:B------:R2:W-:Y:S06]  /*1990*/  MEMBAR.ALL.CTA ;  /* 0x0000000000007992 */ /* 0x0005ec0000008000 */
[----:B--2---:R-:W2:Y:S02]  /*19a0*/  FENCE.VIEW.ASYNC.S ;  /* 0x00000000000073c6 */ /* 0x004ea40000000000 */
[----:B--2---:R-:W-:Y:S06]  /*19b0*/  BAR.SYNC.DEFER_BLOCKING 0x0 ;  /* 0x0000000000007b1d */ /* 0x004fec0000010000 */
[----:B------:R1:W-:Y:S02]  /*19c0*/  @UP3 UTMALDG.2D [UR28], [UR22] ;  /* 0x0000001c160035b4 */ /* 0x0003e40008008000 */
[----:B------:R-:W-:Y:S06]  /*19d0*/  BAR.SYNC.DEFER_BLOCKING 0x0 ;  /* 0x0000000000007b1d */ /* 0x000fec0000010000 */
[----:B------:R-:W2:Y:S02]  /*19e0*/  SYNCS.PHASECHK.TRANS64.TRYWAIT P0, [UR12+0xc000], RZ ;  /* 0x00c000ffff0075a7 */ /* 0x000ea4000800110c */
[----:B-12---:R-:W-:Y:S05]  /*19f0*/  @!P0 BRA `(.L_x_56) ;  /* 0x0000001000448947 */ /* 0x006fea0003800000 */
.L_x_70:
[----:B------:R-:W-:Y:S05]  /*1a00*/  BRA.U UP0, `(.L_x_57) ;  /* 0x0000000100587547 */ /* 0x000fea000b800000 */
[----:B------:R-:W-:Y:S02]  /*1a10*/  USHF.R.U32.HI UR6, URZ, 0x4, UR12 ;  /* 0x00000004ff067899 */ /* 0x000fe4000801160c */
[----:B------:R-:W-:Y:S02]  /*1a20*/  USHF.R.U32.HI UR4, URZ, 0x4, UR4 ;  /* 0x00000004ff047899 */ /* 0x000fe40008011604 */
[----:B------:R-:W-:Y:S02]  /*1a30*/  USGXT.U32 UR6, UR6, 0xe ;  /* 0x0000000e0606789a */ /* 0x000fe40008000000 */
[----:B------:R-:W-:Y:S01]  /*1a40*/  USGXT.U32 UR4, UR4, 0xe ;  /* 0x0000000e0404789a */ /* 0x000fe20008000000 */
[----:B------:R-:W-:Y:S01]  /*1a50*/  UMOV UR18, 0x2000100 ;  /* 0x0200010000127882 */ /* 0x000fe20000000000 */
[----:B------:R-:W-:Y:S01]  /*1a60*/  UMOV UR19, 0x40004040 ;  /* 0x4000404000137882 */ /* 0x000fe20000000000 */
[----:B------:R-:W-:Y:S01]  /*1a70*/  UMOV UR7, URZ ;  /* 0x000000ff00077c82 */ /* 0x000fe20008000000 */
[----:B------:R-:W-:Y:S01]  /*1a80*/  UMOV UR8, 0xfffffffe ;  /* 0xfffffffe00087882 */ /* 0x000fe20000000000 */
[----:B------:R-:W-:Y:S01]  /*1a90*/  UMOV UR9, 0x7fffbfdf ;  /* 0x7fffbfdf00097882 */ /* 0x000fe20000000000 */
[----:B------:R-:W-:Y:S01]  /*1aa0*/  UMOV UR5, URZ ;  /* 0x000000ff00057c82 */ /* 0x000fe20008000000 */
[----:B------:R-:W-:-:S02]  /*1ab0*/  UIADD3.64 UR18, UPT, UPT, UR6, UR18, URZ ;  /* 0x0000001206127297 */ /* 0x000fc4000fffe0ff */
[----:B------:R-:W-:Y:S02]  /*1ac0*/  ULOP3.LUT UR6, UR6, 0x2000000, URZ, 0xfc, !UPT ;  /* 0x0200000006067892 */ /* 0x000fe4000f8efcff */
[----:B------:R-:W-:Y:S01]  /*1ad0*/  UIADD3.64 UR8, UPT, UPT, UR4, -UR8, URZ ;  /* 0x8000000804087297 */ /* 0x000fe2000fffe0ff */
[----:B------:R-:W-:Y:S01]  /*1ae0*/  UMOV UR26, 0x0 ;  /* 0x00000000001a7882 */ /* 0x000fe20000000000 */
[----:B------:R-:W-:Y:S01]  /*1af0*/  UMOV UR27, 0x8410010 ;  /* 0x08410010001b7882 */ /* 0x000fe20000000000 */
[----:B------:R-:W-:Y:S01]  /*1b00*/  UMOV UR5, 0x80004020 ;  /* 0x8000402000057882 */ /* 0x000fe20000000000 */
[----:B------:R-:W-:Y:S01]  /*1b10*/  UMOV UR7, 0x40004040 ;  /* 0x4000404000077882 */ /* 0x000fe20000000000 */
[----:B------:R-:W-:Y:S01]  /*1b20*/  UMOV UR28, 0x0 ;  /* 0x00000000001c7882 */ /* 0x000fe20000000000 */
[----:B------:R-:W-:Y:S01]  /*1b30*/  UMOV UR29, 0x8410010 ;  /* 0x08410010001d7882 */ /* 0x000fe20000000000 */
[----:B------:R1:W-:Y:S02]  /*1b40*/  UTCQMMA gdesc[UR4], gdesc[UR6], tmem[UR24], tmem[UR26], idesc[UR27], !UPT ;  /* 0x00ff1a06040075ea */ /* 0x0003e4000f800318 */
[----:B------:R1:W-:Y:S01]  /*1b50*/  UTCQMMA gdesc[UR8], gdesc[UR18], tmem[UR24], tmem[UR28], idesc[UR29], UPT ;  /* 0x00ff1c12080075ea */ /* 0x0003e2000b800318 */
[----:B------:R-:W-:-:S02]  /*1b60*/  NOP ;  /* 0x0000000000007918 */ /* 0x000fc40000000000 */
.L_x_57:
[----:B------:R-:W-:Y:S01]  /*1b70*/  ELECT P0, URZ, PT ;  /* 0x0000000000ff782f */ /* 0x000fe20003800000 */
[----:B-1----:R-:W-:Y:S01]  /*1b80*/  UMOV UR4, UR10 ;  /* 0x0000000a00047c82 */ /* 0x002fe20008000000 */
[----:B------:R-:W-:Y:S02]  /*1b90*/  UMOV UR5, URZ ;  /* 0x000000ff00057c82 */ /* 0x000fe40008000000 */
[----:B------:R-:W-:-:S13]  /*1ba0*/  ISETP.LT.U32.AND P0, PT, R132, 0x20, P0 ;  /* 0x000000208400780c */ /* 0x000fda0000701070 */
[----:B------:R-:W-:Y:S01]  /*1bb0*/  VOTEU.ANY UP0, P0 ;  /* 0x0000000000ff7886 */ /* 0x000fe20000000100 */
[----:B------:R-:W-:Y:S01]  /*1bc0*/  VOTEU.ANY UP1, P0 ;  /* 0x0000000000ff7886 */ /* 0x000fe20000020100 */
[----:B------:R-:W-:-:S03]  /*1bd0*/  ISETP.GE.U32.AND P0, PT, R10, 0x41, PT ;  /* 0x000000410a00780c */ /* 0x000fc60003f06070 */
[----:B------:R-:W-:Y:S02]  /*1be0*/  @UP0 UMOV UR4, UR4 ;  /* 0x0000000400040c82 */ /* 0x000fe40008000000 */
[----:B------:R1:W-:Y:S01]  /*1bf0*/  @UP1 UTCBAR [UR4], URZ ;  /* 0x000000ff040013e9 */ /* 0x0003e200080000ff */
[----:B------:R-:W-:Y:S06]  /*1c00*/  BAR.SYNC.DEFER_BLOCKING 0x0 ;  /* 0x0000000000007b1d */ /* 0x000fec0000010000 */
[----:B------:R-:W2:Y:S02]  /*1c10*/  SYNCS.PHASECHK.TRANS64.TRYWAIT P1, [UR12+0xc010], RZ ;  /* 0x00c010ffff0075a7 */ /* 0x000ea4000802110c */
[----:B-12---:R-:W-:Y:S05]  /*1c20*/  @!P1 BRA `(.L_x_58) ;  /* 0x0000000c00c49947 */ /* 0x006fea0003800000 */
.L_x_71:
[----:B------:R-:W-:Y:S01]  /*1c30*/  IMAD.MOV.U32 R2, RZ, RZ, RZ ;  /* 0x000000ffff027224 */ /* 0x000fe200078e00ff */
[----:B------:R-:W-:Y:S06]  /*1c40*/  @!P0 BRA `(.L_x_55) ;  /* 0x00000004002c8947 */ /* 0x000fec0003800000 */
[----:B------:R-:W1:Y:S01]  /*1c50*/  LDCU UR19, c[0x0][0x3a0] ;  /* 0x00007400ff1377ac */ /* 0x000e620008000800 */
[----:B------:R-:W-:Y:S01]  /*1c60*/  UMOV UR17, 0x1 ;  /* 0x0000000100117882 */ /* 0x000fe20000000000 */
[----:B------:R-:W-:-:S05]  /*1c70*/  UMOV UR10, 0x40 ;  /* 0x00000040000a7882 */ /* 0x000fca0000000000 */
.L_x_62:
[----:B------:R-:W-:Y:S01]  /*1c80*/  BAR.SYNC.DEFER_BLOCKING 0x0 ;  /* 0x0000000000007b1d */ /* 0x000fe20000010000 */
[----:B------:R-:W-:Y:S01]  /*1c90*/  ULEA UR18, UR17, UR12, 0x3 ;  /* 0x0000000c11127291 */ /* 0x000fe2000f8e18ff */
[----:B------:R-:W-:Y:S01]  /*1ca0*/  @!P3 IMAD.MOV.U32 R3, RZ, RZ, 0x6000 ;  /* 0x00006000ff03b424 */ /* 0x000fe200078e00ff */
[----:B------:R-:W-:Y:S01]  /*1cb0*/  ELECT P1, URZ, PT ;  /* 0x0000000000ff782f */ /* 0x000fe20003820000 */
[----:B------:R-:W-:-:S03]  /*1cc0*/  ULEA UR8, UR17, UR12, 0xd ;  /* 0x0000000c11087291 */ /* 0x000fc6000f8e68ff */
[----:B------:R-:W-:Y:S02]  /*1cd0*/  ISETP.LT.U32.AND P1, PT, R132, 0x20, P1 ;  /* 0x000000208400780c */ /* 0x000fe40000f21070 */
[----:B------:R-:W-:Y:S01]  /*1ce0*/  ELECT P0, URZ, PT ;  /* 0x0000000000ff782f */ /* 0x000fe20003800000 */
[----:B------:R-:W-:-:S03]  /*1cf0*/  UIADD3 UR8, UPT, UPT, UR8, 0x8000, URZ ;  /* 0x0000800008087890 */ /* 0x000fc6000fffe0ff */
[----:B------:R-:W-:Y:S01]  /*1d00*/  ISETP.LT.U32.AND P0, PT, R132, 0x40, P0 ;  /* 0x000000408400780c */ /* 0x000fe20000701070 */
[----:B------:R-:W-:Y:S02]  /*1d10*/  ULEA UR4, UR17, UR12, 0xe ;  /* 0x0000000c11047291 */ /* 0x000fe4000f8e70ff */
[----:B------:R-:W-:Y:S01]  /*1d20*/  ULOP3.LUT UR5, UR13, 0x1, URZ, 0xc0, !UPT ;  /* 0x000000010d057892 */ /* 0x000fe2000f8ec0ff */
[----:B------:R-:W-:-:S03]  /*1d30*/  UMOV UR31, UR10 ;  /* 0x0000000a001f7c82 */ /* 0x000fc60008000000 */
[----:B------:R-:W-:Y:S01]  /*1d40*/  ULEA UR28, UR5, UR4, 0xd ;  /* 0x00000004051c7291 */ /* 0x000fe2000f8e68ff */
[----:B------:R-:W-:Y:S01]  /*1d50*/  VOTEU.ANY UP0, P1 ;  /* 0x0000000000ff7886 */ /* 0x000fe20000800100 */
[----:B------:R-:W-:Y:S01]  /*1d60*/  ULEA UR30, UR5, UR16, 0x7 ;  /* 0x00000010051e7291 */ /* 0x000fe2000f8e38ff */
[----:B------:R2:W-:Y:S03]  /*1d70*/  @!P3 SYNCS.ARRIVE.TRANS64 RZ, [UR18+0xc000], R3 ;  /* 0x00c00003ffffb9a7 */ /* 0x0005e60008000012 */
[----:B------:R-:W-:Y:S01]  /*1d80*/  VOTEU.ANY UP1, P0 ;  /* 0x0000000000ff7886 */ /* 0x000fe20000020100 */
[----:B------:R-:W-:Y:S01]  /*1d90*/  @UP0 UIADD3 UR9, UPT, UPT, UR18, 0xc000, URZ ;  /* 0x0000c00012090890 */ /* 0x000fe2000fffe0ff */
[----:B------:R-:W-:Y:S01]  /*1da0*/  VOTEU.ANY UP0, P1 ;  /* 0x0000000000ff7886 */ /* 0x000fe20000800100 */
[----:B------:R-:W-:Y:S02]  /*1db0*/  BAR.SYNC.DEFER_BLOCKING 0x0 ;  /* 0x0000000000007b1d */ /* 0x000fe40000010000 */
[----:B------:R-:W-:Y:S01]  /*1dc0*/  @UP1 UIADD3 UR29, UPT, UPT, UR18, 0xc000, URZ ;  /* 0x0000c000121d1890 */ /* 0x000fe2000fffe0ff */
[----:B--2---:R-:W-:-:S03]  /*1dd0*/  IMAD.U32 R3, R2, -0x80000000, RZ ;  /* 0x8000000002037824 */ /* 0x004fc600078e00ff */
[----:B------:R-:W-:Y:S01]  /*1de0*/  VOTEU.ANY UP1, P0 ;  /* 0x0000000000ff7886 */ /* 0x000fe20000020100 */
[----:B------:R2:W-:Y:S01]  /*1df0*/  @UP0 UTMALDG.2D [UR8], [UR20] ;  /* 0x00000008140005b4 */ /* 0x0005e20008008000 */
[----:B------:R-:W-:Y:S01]  /*1e00*/  UISETP.NE.U32.AND UP0, UPT, UR13, URZ, UPT ;  /* 0x000000ff0d00728c */ /* 0x000fe2000bf05070 */
[----:B------:R4:W-:Y:S06]  /*1e10*/  MEMBAR.ALL.CTA ;  /* 0x0000000000007992 */ /* 0x0009ec0000008000 */
[----:B----4-:R-:W4:Y:S02]  /*1e20*/  FENCE.VIEW.ASYNC.S ;  /* 0x00000000000073c6 */ /* 0x010f240000000000 */
[----:B----4-:R-:W-:Y:S06]  /*1e30*/  BAR.SYNC.DEFER_BLOCKING 0x0 ;  /* 0x0000000000007b1d */ /* 0x010fec0000010000 */
[----:B------:R2:W-:Y:S02]  /*1e40*/  @UP1 UTMALDG.2D [UR28], [UR22] ;  /* 0x0000001c160015b4 */ /* 0x0005e40008008000 */
[----:B------:R-:W-:Y:S06]  /*1e50*/  BAR.SYNC.DEFER_BLOCKING 0x0 ;  /* 0x0000000000007b1d */ /* 0x000fec0000010000 */
[----:B------:R-:W4:Y:S02]  /*1e60*/  SYNCS.PHASECHK.TRANS64.TRYWAIT P0, [UR18+0xc000], R3 ;  /* 0x00c00003ff0075a7 */ /* 0x000f240008001112 */
[----:B--2-4-:R-:W-:Y:S05]  /*1e70*/  @!P0 BRA `(.L_x_59) ;  /* 0x0000000c003c8947 */ /* 0x014fea0003800000 */
.L_x_72:
[----:B------:R-:W-:Y:S05]  /*1e80*/  BRA.U UP0, `(.L_x_60) ;  /* 0x0000000100507547 */ /* 0x000fea000b800000 */
[----:B------:R-:W-:Y:S02]  /*1e90*/  USHF.R.U32.HI UR6, URZ, 0x4, UR8 ;  /* 0x00000004ff067899 */ /* 0x000fe40008011608 */
[----:B------:R-:W-:Y:S02]  /*1ea0*/  USHF.R.U32.HI UR8, URZ, 0x4, UR4 ;  /* 0x00000004ff087899 */ /* 0x000fe40008011604 */
[----:B------:R-:W-:Y:S02]  /*1eb0*/  USGXT.U32 UR6, UR6, 0xe ;  /* 0x0000000e0606789a */ /* 0x000fe40008000000 */
[----:B------:R-:W-:Y:S02]  /*1ec0*/  USGXT.U32 UR8, UR8, 0xe ;  /* 0x0000000e0808789a */ /* 0x000fe40008000000 */
[----:B------:R-:W-:Y:S02]  /*1ed0*/  UIADD3 UR26, UP0, UPT, UR6, 0x2, URZ ;  /* 0x00000002061a7890 */ /* 0x000fe4000ff1e0ff */
[----:B------:R-:W-:Y:S01]  /*1ee0*/  UIADD3 UR28, UP1, UPT, UR8, 0x2000100, URZ ;  /* 0x02000100081c7890 */ /* 0x000fe2000ff3e0ff */
[----:B------:R-:W-:Y:S01]  /*1ef0*/  UMOV UR4, URZ ;  /* 0x000000ff00047c82 */ /* 0x000fe20008000000 */
[----:B------:R-:W-:Y:S01]  /*1f00*/  UMOV UR5, URZ ;  /* 0x000000ff00057c82 */ /* 0x000fe20008000000 */
[----:B------:R-:W-:-:S02]  /*1f10*/  ULOP3.LUT UR8, UR8, 0x2000000, URZ, 0xfc, !UPT ;  /* 0x0200000008087892 */ /* 0x000fc4000f8efcff */
[----:B------:R-:W-:Y:S02]  /*1f20*/  UIADD3.X UR27, UPT, UPT, UR4, -0x7fffbfe0, URZ, UP0, !UPT ;  /* 0x80004020041b7890 */ /* 0x000fe400087fe4ff */
[----:B------:R-:W-:Y:S01]  /*1f30*/  UIADD3.X UR29, UPT, UPT, UR5, 0x40004040, URZ, UP1, !UPT ;  /* 0x40004040051d7890 */ /* 0x000fe20008ffe4ff */
[----:B------:R-:W-:Y:S01]  /*1f40*/  UMOV UR30, 0x0 ;  /* 0x00000000001e7882 */ /* 0x000fe20000000000 */
[----:B------:R-:W-:Y:S01]  /*1f50*/  UMOV UR31, 0x8410010 ;  /* 0x08410010001f7882 */ /* 0x000fe20000000000 */
[----:B------:R-:W-:Y:S01]  /*1f60*/  UMOV UR7, 0x80004020 ;  /* 0x8000402000077882 */ /* 0x000fe20000000000 */
[----:B------:R-:W-:Y:S01]  /*1f70*/  UMOV UR9, 0x40004040 ;  /* 0x4000404000097882 */ /* 0x000fe20000000000 */
[----:B------:R-:W-:Y:S01]  /*1f80*/  UMOV UR4, 0x0 ;  /* 0x0000000000047882 */ /* 0x000fe20000000000 */
[----:B------:R-:W-:Y:S01]  /*1f90*/  UMOV UR5, 0x8410010 ;  /* 0x0841001000057882 */ /* 0x000fe20000000000 */
[----:B------:R2:W-:Y:S02]  /*1fa0*/  UTCQMMA gdesc[UR6], gdesc[UR8], tmem[UR24], tmem[UR30], idesc[UR31], UPT ;  /* 0x00ff1e08060075ea */ /* 0x0005e4000b800318 */
[----:B------:R2:W-:Y:S01]  /*1fb0*/  UTCQMMA gdesc[UR26], gdesc[UR28], tmem[UR24], tmem[UR4], idesc[UR5], UPT ;  /* 0x00ff041c1a0075ea */ /* 0x0005e2000b800318 */
[----:B------:R-:W-:-:S02]  /*1fc0*/  NOP ;  /* 0x0000000000007918 */ /* 0x000fc40000000000 */
.L_x_60:
[----:B------:R-:W-:Y:S01]  /*1fd0*/  ELECT P0, URZ, PT ;  /* 0x0000000000ff782f */ /* 0x000fe20003800000 */
[----:B--2---:R-:W-:-:S03]  /*1fe0*/  UIADD3 UR4, UPT, UPT, UR18, 0xc010, URZ ;  /* 0x0000c01012047890 */ /* 0x004fc6000fffe0ff */
[----:B------:R-:W-:Y:S01]  /*1ff0*/  ISETP.LT.U32.AND P0, PT, R132, 0x20, P0 ;  /* 0x000000208400780c */ /* 0x000fe20000701070 */
[----:B------:R-:W-:-:S12]  /*2000*/  UMOV UR5, URZ ;  /* 0x000000ff00057c82 */ /* 0x000fd80008000000 */
[----:B------:R-:W-:Y:S01]  /*2010*/  VOTEU.ANY UP0, P0 ;  /* 0x0000000000ff7886 */ /* 0x000fe20000000100 */
[----:B------:R-:W-:-:S04]  /*2020*/  VOTEU.ANY UP1, P0 ;  /* 0x0000000000ff7886 */ /* 0x000fc80000020100 */
[----:B------:R-:W-:Y:S02]  /*2030*/  @UP0 UMOV UR4, UR4 ;  /* 0x0000000400040c82 */ /* 0x000fe40008000000 */
[----:B------:R2:W-:Y:S01]  /*2040*/  @UP1 UTCBAR [UR4], URZ ;  /* 0x000000ff040013e9 */ /* 0x0005e200080000ff */
[----:B------:R-:W-:Y:S06]  /*2050*/  BAR.SYNC.DEFER_BLOCKING 0x0 ;  /* 0x0000000000007b1d */ /* 0x000fec0000010000 */
[----:B------:R-:W4:Y:S02]  /*2060*/  SYNCS.PHASECHK.TRANS64.TRYWAIT P0, [UR18+0xc010], R3 ;  /* 0x00c01003ff0075a7 */ /* 0x000f240008001112 */
[----:B--2-4-:R-:W-:Y:S05]  /*2070*/  @!P0 BRA `(.L_x_61) ;  /* 0x0000000800c88947 */ /* 0x014fea0003800000 */
.L_x_73:
[----:B------:R-:W-:Y:S02]  /*2080*/  UIADD3 UR17, UPT, UPT, UR17, 0x1, URZ ;  /* 0x0000000111117890 */ /* 0x000fe4000fffe0ff */
[----:B------:R-:W-:Y:S02]  /*2090*/  UIADD3 UR10, UPT, UPT, UR10, 0x40, URZ ;  /* 0x000000400a0a7890 */ /* 0x000fe4000fffe0ff */
[----:B------:R-:W-:-:S04]  /*20a0*/  UISETP.NE.U32.AND UP0, UPT, UR17, 0x2, UPT ;  /* 0x000000021100788c */ /* 0x000fc8000bf05070 */
[----:B------:R-:W-:Y:S02]  /*20b0*/  USEL UR17, UR17, URZ, UP0 ;  /* 0x000000ff11117287 */ /* 0x000fe40008000000 */
[----:B------:R-:W-:Y:S02]  /*20c0*/  USEL UR4, URZ, 0x1, UP0 ;  /* 0x00000001ff047887 */ /* 0x000fe40008000000 */
[----:B-1----:R-:W-:-:S04]  /*20d0*/  UISETP.GE.AND UP0, UPT, UR10, UR19, UPT ;  /* 0x000000130a00728c */ /* 0x002fc8000bf06270 */
[----:B------:R-:W-:-:S05]  /*20e0*/  LOP3.LUT R2, R2, UR4, RZ, 0x3c, !PT ;  /* 0x0000000402027c12 */ /* 0x000fca000f8e3cff */
[----:B------:R-:W-:Y:S05]  /*20f0*/  BRA.U !UP0, `(.L_x_62) ;  /* 0xfffffff908e07547 */ /* 0x000fea000b83ffff */
.L_x_55:
[----:B----45:R-:W-:Y:S06]  /*2100*/  BAR.SYNC.DEFER_BLOCKING 0x0 ;  /* 0x0000000000007b1d */ /* 0x030fec0000010000 */
[----:B------:R-:W-:Y:S04]  /*2110*/  BSSY.RECONVERGENT B3, `(.L_x_63) ;  /* 0x0000004000037945 */ /* 0x000fe80003800200 */
[----:B------:R-:W-:Y:S05]  /*2120*/  @P3 BRA `(.L_x_64) ;  /* 0x0000000000083947 */ /* 0x000fea0003800000 */
[----:B------:R-:W1:Y:S02]  /*2130*/  SYNCS.CCTL.IV [UR12+0xc000] ;  /* 0x00c00000ff0079b1 */ /* 0x000e64000800000c */
[----:B-1----:R-:W1:Y:S02]  /*2140*/  SYNCS.CCTL.IV [UR12+0xc010] ;  /* 0x00c01000ff0079b1 */ /* 0x002e64000800000c */
.L_x_64:
[----:B------:R-:W-:Y:S05]  /*2150*/  BSYNC.RECONVERGENT B3 ;  /* 0x0000000000037941 */ /* 0x000fea0003800200 */
.L_x_63:
[----:B-1----:R-:W-:Y:S06]  /*2160*/  BAR.SYNC.DEFER_BLOCKING 0x0 ;  /* 0x0000000000007b1d */ /* 0x002fec0000010000 */
[----:B------:R-:W-:Y:S04]  /*2170*/  BSSY.RECONVERGENT B3, `(.L_x_65) ;  /* 0x0000004000037945 */ /* 0x000fe80003800200 */
[----:B------:R-:W-:Y:S05]  /*2180*/  @P3 BRA `(.L_x_66) ;  /* 0x0000000000083947 */ /* 0x000fea0003800000 */
[----:B------:R-:W1:Y:S02]  /*2190*/  SYNCS.CCTL.IV [UR12+0xc008] ;  /* 0x00c00800ff0079b1 */ /* 0x000e64000800000c */
[----:B-1----:R-:W1:Y:S02]  /*21a0*/  SYNCS.CCTL.IV [UR12+0xc018] ;  /* 0x00c01800ff0079b1 */ /* 0x002e64000800000c */
.L_x_66:
[----:B------:R-:W-:Y:S05]  /*21b0*/  BSYNC.RECONVERGENT B3 ;  /* 0x0000000000037941 */ /* 0x000fea0003800200 */
.L_x_65:
[----:B------:R-:W-:Y:S01]  /*21c0*/  USHF.L.U32 UR4, UR13, 0x15, URZ ;  /* 0x000000150d047899 */ /* 0x000fe200080006ff */
[C---:B------:R-:W-:Y:S01]  /*21d0*/  IMAD.SHL.U32 R2, R0.reuse, 0x80, RZ ;  /* 0x0000008000027824 */ /* 0x040fe200078e00ff */
[----:B------:R-:W-:Y:S01]  /*21e0*/  USHF.L.U32 UR5, UR13, 0x5, URZ ;  /* 0x000000050d057899 */ /* 0x000fe200080006ff */
[----:B------:R-:W-:Y:S01]  /*21f0*/  IMAD.SHL.U32 R3, R0, 0x10, RZ ;  /* 0x0000001000037824 */ /* 0x000fe200078e00ff */
[----:B------:R-:W-:Y:S02]  /*2200*/  ULOP3.LUT UR4, UR4, 0x600000, URZ, 0xc0, !UPT ;  /* 0x0060000004047892 */ /* 0x000fe4000f8ec0ff */
[----:B------:R-:W-:Y:S01]  /*2210*/  ULOP3.LUT UR5, UR5, 0x80, URZ, 0xc0, !UPT ;  /* 0x0000008005057892 */ /* 0x000fe2000f8ec0ff */
[----:B------:R-:W-:Y:S02]  /*2220*/  LOP3.LUT R2, R2, 0x7f80, RZ, 0xc0, !PT ;  /* 0x00007f8002027812 */ /* 0x000fe400078ec0ff */
[----:B------:R-:W-:Y:S01]  /*2230*/  ELECT P0, URZ, PT ;  /* 0x0000000000ff782f */ /* 0x000fe20003800000 */
[----:B------:R-:W-:Y:S01]  /*2240*/  UIADD3 UR4, UPT, UPT, UR5, UR4, UR24 ;  /* 0x0000000405047290 */ /* 0x000fe2000fffe018 */
[----:B------:R-:W-:Y:S01]  /*2250*/  LOP3.LUT R2, R2, 0x70, R3, 0xf8, !PT ;  /* 0x0000007002027812 */ /* 0x000fe200078ef803 */
[----:B------:R-:W-:Y:S01]  /*2260*/  ULOP3.LUT UR13, UR13, 0x1, URZ, 0xc0, !UPT ;  /* 0x000000010d0d7892 */ /* 0x000fe2000f8ec0ff */
[----:B------:R-:W-:Y:S01]  /*2270*/  ISETP.LT.U32.AND P0, PT, R132, 0x40, P0 ;  /* 0x000000408400780c */ /* 0x000fe20000701070 */
[----:B------:R-:W-:Y:S01]  /*2280*/  UMOV UR6, UR11 ;  /* 0x0000000b00067c82 */ /* 0x000fe20008000000 */
[C---:B------:R-:W-:Y:S01]  /*2290*/  LOP3.LUT R0, R2.reuse, 0x10, RZ, 0x3c, !PT ;  /* 0x0000001002007812 */ /* 0x040fe200078e3cff */
[----:B------:R-:W-:Y:S01]  /*22a0*/  ULEA UR5, UR13, UR16, 0x7 ;  /* 0x000000100d057291 */ /* 0x000fe2000f8e38ff */
[----:B------:R-:W-:-:S02]  /*22b0*/  LOP3.LUT R3, R2, 0x20, RZ, 0x3c, !PT ;  /* 0x0000002002037812 */ /* 0x000fc400078e3cff */
[----:B---3--:R-:W2:Y:S01]  /*22c0*/  LDTM.x128 R4, tmem[UR4] ;  /* 0x00000004000479ee */ /* 0x008ea200083c0000 */
[----:B------:R-:W-:Y:S01]  /*22d0*/  NOP ;  /* 0x0000000000007918 */ /* 0x000fe20000000000 */
[----:B------:R-:W-:-:S05]  /*22e0*/  ULEA UR4, UR13, UR12, 0xe ;  /* 0x0000000c0d047291 */ /* 0x000fca000f8e70ff */
[----:B--2---:R-:W-:Y:S01]  /*22f0*/  VOTEU.ANY UP1, P0 ;  /* 0x0000000000ff7886 */ /* 0x004fe20000020100 */
[----:B------:R-:W-:Y:S01]  /*2300*/  VOTEU.ANY UP0, P0 ;  /* 0x0000000000ff7886 */ /* 0x000fe20000000100 */
[----:B------:R-:W-:Y:S02]  /*2310*/  F2FP.SATFINITE.E4M3.F32.PACK_AB_MERGE_C R6, R7, R6, RZ ;  /* 0x000000060706723e */ /* 0x000fe400048070ff */
[----:B------:R-:W-:Y:S02]  /*2320*/  F2FP.SATFINITE.E4M3.F32.PACK_AB_MERGE_C R10, R11, R10, RZ ;  /* 0x0000000a0b0a723e */ /* 0x000fe400048070ff */
[----:B------:R-:W-:Y:S02]  /*2330*/  F2FP.SATFINITE.E4M3.F32.PACK_AB_MERGE_C R14, R15, R14, RZ ;  /* 0x0000000e0f0e723e */ /* 0x000fe400048070ff */
[----:B------:R-:W-:Y:S02]  /*2340*/  F2FP.SATFINITE.E4M3.F32.PACK_AB_MERGE_C R7, R19, R18, RZ ;  /* 0x000000121307723e */ /* 0x000fe400048070ff */
[----:B------:R-:W-:-:S02]  /*2350*/  F2FP.SATFINITE.E4M3.F32.PACK_AB_MERGE_C R22, R23, R22, RZ ;  /* 0x000000161716723e */ /* 0x000fc400048070ff */
[----:B------:R-:W-:Y:S02]  /*2360*/  F2FP.SATFINITE.E4M3.F32.PACK_AB_MERGE_C R26, R27, R26, RZ ;  /* 0x0000001a1b1a723e */ /* 0x000fe400048070ff */
        /* <DEDUP_REMOVED lines=11> */
[----:B------:R-:W-:Y:S02]  /*2420*/  F2FP.SATFINITE.E4M3.F32.PACK_AB_MERGE_C R4, R5, R4, R6 ;  /* 0x000000040504723e */ /* 0x000fe40004807006 */
[----:B------:R-:W-:Y:S02]  /*2430*/  F2FP.SATFINITE.E4M3.F32.PACK_AB_MERGE_C R74, R75, R74, RZ ;  /* 0x0000004a4b4a723e */ /* 0x000fe400048070ff */
[----:B------:R-:W-:Y:S02]  /*2440*/  F2FP.SATFINITE.E4M3.F32.PACK_AB_MERGE_C R78, R79, R78, RZ ;  /* 0x0000004e4f4e723e */ /* 0x000fe400048070ff */
[----:B------:R-:W-:Y:S02]  /*2450*/  F2FP.SATFINITE.E4M3.F32.PACK_AB_MERGE_C R82, R83, R82, RZ ;  /* 0x000000525352723e */ /* 0x000fe400048070ff */
[----:B------:R-:W-:Y:S02]  /*2460*/  F2FP.SATFINITE.E4M3.F32.PACK_AB_MERGE_C R86, R87, R86, RZ ;  /* 0x000000565756723e */ /* 0x000fe400048070ff */
[----:B------:R-:W-:-:S02]  /*2470*/  F2FP.SATFINITE.E4M3.F32.PACK_AB_MERGE_C R5, R9, R8, R10 ;  /* 0x000000080905723e */ /* 0x000fc4000480700a */
[----:B------:R-:W-:Y:S02]  /*2480*/  F2FP.SATFINITE.E4M3.F32.PACK_AB_MERGE_C R6, R13, R12, R14 ;  /* 0x0000000c0d06723e */ /* 0x000fe4000480700e */
[----:B------:R-:W-:Y:S02]  /*2490*/  F2FP.SATFINITE.E4M3.F32.PACK_AB_MERGE_C R7, R17, R16, R7 ;  /* 0x000000101107723e */ /* 0x000fe40004807007 */
[----:B------:R-:W-:Y:S02]  /*24a0*/  F2FP.SATFINITE.E4M3.F32.PACK_AB_MERGE_C R20, R21, R20, R22 ;  /* 0x000000141514723e */ /* 0x000fe40004807016 */
[----:B------:R-:W-:Y:S01]  /*24b0*/  F2FP.SATFINITE.E4M3.F32.PACK_AB_MERGE_C R90, R91, R90, RZ ;  /* 0x0000005a5b5a723e */ /* 0x000fe200048070ff */
[----:B-1----:R1:W-:Y:S01]  /*24c0*/  STS.128 [R2+UR12], R4 ;  /* 0x0000000402007988 */ /* 0x0023e20008000c0c */
[----:B------:R-:W-:Y:S02]  /*24d0*/  F2FP.SATFINITE.E4M3.F32.PACK_AB_MERGE_C R94, R95, R94, RZ ;  /* 0x0000005e5f5e723e */ /* 0x000fe400048070ff */
[----:B------:R-:W-:-:S02]  /*24e0*/  F2FP.SATFINITE.E4M3.F32.PACK_AB_MERGE_C R98, R99, R98, RZ ;  /* 0x000000626362723e */ /* 0x000fc400048070ff */
[----:B------:R-:W-:Y:S02]  /*24f0*/  F2FP.SATFINITE.E4M3.F32.PACK_AB_MERGE_C R102, R103, R102, RZ ;  /* 0x000000666766723e */ /* 0x000fe400048070ff */
[----:B------:R-:W-:Y:S02]  /*2500*/  F2FP.SATFINITE.E4M3.F32.PACK_AB_MERGE_C R21, R25, R24, R26 ;  /* 0x000000181915723e */ /* 0x000fe4000480701a */
[----:B------:R-:W-:Y:S02]  /*2510*/  F2FP.SATFINITE.E4M3.F32.PACK_AB_MERGE_C R22, R29, R28, R30 ;  /* 0x0000001c1d16723e */ /* 0x000fe4000480701e */
[----:B------:R-:W-:Y:S02]  /*2520*/  F2FP.SATFINITE.E4M3.F32.PACK_AB_MERGE_C R23, R33, R32, R23 ;  /* 0x000000202117723e */ /* 0x000fe40004807017 */
[----:B------:R-:W-:Y:S02]  /*2530*/  F2FP.SATFINITE.E4M3.F32.PACK_AB_MERGE_C R36, R37, R36, R38 ;  /* 0x000000242524723e */ /* 0x000fe40004807026 */
[----:B------:R-:W-:Y:S01]  /*2540*/  F2FP.SATFINITE.E4M3.F32.PACK_AB_MERGE_C R106, R107, R106, RZ ;  /* 0x0000006a6b6a723e */ /* 0x000fe200048070ff */
[----:B------:R1:W-:Y:S01]  /*2550*/  STS.128 [R0+UR12], R20 ;  /* 0x0000001400007988 */ /* 0x0003e20008000c0c */
[----:B------:R-:W-:-:S02]  /*2560*/  F2FP.SATFINITE.E4M3.F32.PACK_AB_MERGE_C R110, R111, R110, RZ ;  /* 0x0000006e6f6e723e */ /* 0x000fc400048070ff */
[----:B------:R-:W-:Y:S02]  /*2570*/  F2FP.SATFINITE.E4M3.F32.PACK_AB_MERGE_C R114, R115, R114, RZ ;  /* 0x000000727372723e */ /* 0x000fe400048070ff */
[----:B------:R-:W-:Y:S02]  /*2580*/  F2FP.SATFINITE.E4M3.F32.PACK_AB_MERGE_C R118, R119, R118, RZ ;  /* 0x000000767776723e */ /* 0x000fe400048070ff */
[----:B------:R-:W-:Y:S02]  /*2590*/  F2FP.SATFINITE.E4M3.F32.PACK_AB_MERGE_C R37, R41, R40, R42 ;  /* 0x000000282925723e */ /* 0x000fe4000480702a */
[----:B------:R-:W-:Y:S02]  /*25a0*/  F2FP.SATFINITE.E4M3.F32.PACK_AB_MERGE_C R38, R45, R44, R46 ;  /* 0x0000002c2d26723e */ /* 0x000fe4000480702e */
[----:B------:R-:W-:Y:S02]  /*25b0*/  F2FP.SATFINITE.E4M3.F32.PACK_AB_MERGE_C R39, R49, R48, R50 ;  /* 0x000000303127723e */ /* 0x000fe40004807032 */
[----:B------:R-:W-:-:S02]  /*25c0*/  F2FP.SATFINITE.E4M3.F32.PACK_AB_MERGE_C R52, R53, R52, R54 ;  /* 0x000000343534723e */ /* 0x000fc40004807036 */
[----:B------:R-:W-:Y:S01]  /*25d0*/  F2FP.SATFINITE.E4M3.F32.PACK_AB_MERGE_C R122, R123, R122, RZ ;  /* 0x0000007a7b7a723e */ /* 0x000fe200048070ff */
[----:B------:R1:W-:Y:S01]  /*25e0*/  STS.128 [R3+UR12], R36 ;  /* 0x0000002403007988 */ /* 0x0003e20008000c0c */
[----:B------:R-:W-:Y:S02]  /*25f0*/  F2FP.SATFINITE.E4M3.F32.PACK_AB_MERGE_C R126, R127, R126, RZ ;  /* 0x0000007e7f7e723e */ /* 0x000fe400048070ff */
[----:B------:R-:W-:Y:S02]  /*2600*/  F2FP.SATFINITE.E4M3.F32.PACK_AB_MERGE_C R130, R131, R130, RZ ;  /* 0x000000828382723e */ /* 0x000fe400048070ff */
[----:B------:R-:W-:Y:S02]  /*2610*/  F2FP.SATFINITE.E4M3.F32.PACK_AB_MERGE_C R53, R57, R56, R58 ;  /* 0x000000383935723e */ /* 0x000fe4000480703a */
[----:B------:R-:W-:Y:S02]  /*2620*/  F2FP.SATFINITE.E4M3.F32.PACK_AB_MERGE_C R54, R61, R60, R62 ;  /* 0x0000003c3d36723e */ /* 0x000fe4000480703e */
[----:B------:R-:W-:-:S02]  /*2630*/  F2FP.SATFINITE.E4M3.F32.PACK_AB_MERGE_C R55, R65, R64, R66 ;  /* 0x000000404137723e */ /* 0x000fc40004807042 */
[----:B------:R-:W-:Y:S02]  /*2640*/  F2FP.SATFINITE.E4M3.F32.PACK_AB_MERGE_C R68, R69, R68, R70 ;  /* 0x000000444544723e */ /* 0x000fe40004807046 */
[----:B------:R-:W-:Y:S02]  /*2650*/  LOP3.LUT R8, R2, 0x30, RZ, 0x3c, !PT ;  /* 0x0000003002087812 */ /* 0x000fe400078e3cff */
[----:B------:R-:W-:Y:S02]  /*2660*/  F2FP.SATFINITE.E4M3.F32.PACK_AB_MERGE_C R69, R73, R72, R74 ;  /* 0x000000484945723e */ /* 0x000fe4000480704a */
[----:B------:R-:W-:Y:S01]  /*2670*/  F2FP.SATFINITE.E4M3.F32.PACK_AB_MERGE_C R70, R77, R76, R78 ;  /* 0x0000004c4d46723e */ /* 0x000fe2000480704e */
[----:B------:R1:W-:Y:S01]  /*2680*/  STS.128 [R8+UR12], R52 ;  /* 0x0000003408007988 */ /* 0x0003e20008000c0c */
[----:B------:R-:W-:Y:S02]  /*2690*/  F2FP.SATFINITE.E4M3.F32.PACK_AB_MERGE_C R71, R81, R80, R82 ;  /* 0x000000505147723e */ /* 0x000fe40004807052 */
[----:B------:R-:W-:-:S02]  /*26a0*/  F2FP.SATFINITE.E4M3.F32.PACK_AB_MERGE_C R84, R85, R84, R86 ;  /* 0x000000545554723e */ /* 0x000fc40004807056 */
[C---:B------:R-:W-:Y:S02]  /*26b0*/  LOP3.LUT R9, R2.reuse, 0x40, RZ, 0x3c, !PT ;  /* 0x0000004002097812 */ /* 0x040fe400078e3cff */
[----:B------:R-:W-:Y:S02]  /*26c0*/  F2FP.SATFINITE.E4M3.F32.PACK_AB_MERGE_C R85, R89, R88, R90 ;  /* 0x000000585955723e */ /* 0x000fe4000480705a */
[----:B------:R-:W-:Y:S01]  /*26d0*/  F2FP.SATFINITE.E4M3.F32.PACK_AB_MERGE_C R86, R93, R92, R94 ;  /* 0x0000005c5d56723e */ /* 0x000fe2000480705e */
[----:B------:R1:W-:Y:S01]  /*26e0*/  STS.128 [R9+UR12], R68 ;  /* 0x0000004409007988 */ /* 0x0003e20008000c0c */
[----:B------:R-:W-:Y:S02]  /*26f0*/  F2FP.SATFINITE.E4M3.F32.PACK_AB_MERGE_C R87, R97, R96, R98 ;  /* 0x000000606157723e */ /* 0x000fe40004807062 */
[----:B------:R-:W-:Y:S02]  /*2700*/  F2FP.SATFINITE.E4M3.F32.PACK_AB_MERGE_C R100, R101, R100, R102 ;  /* 0x000000646564723e */ /* 0x000fe40004807066 */
[----:B------:R-:W-:-:S02]  /*2710*/  LOP3.LUT R10, R2, 0x50, RZ, 0x3c, !PT ;  /* 0x00000050020a7812 */ /* 0x000fc400078e3cff */
[----:B------:R-:W-:Y:S02]  /*2720*/  F2FP.SATFINITE.E4M3.F32.PACK_AB_MERGE_C R101, R105, R104, R106 ;  /* 0x000000686965723e */ /* 0x000fe4000480706a */
[----:B------:R-:W-:Y:S01]  /*2730*/  F2FP.SATFINITE.E4M3.F32.PACK_AB_MERGE_C R102, R109, R108, R110 ;  /* 0x0000006c6d66723e */ /* 0x000fe2000480706e */
[----:B------:R1:W-:Y:S01]  /*2740*/  STS.128 [R10+UR12], R84 ;  /* 0x000000540a007988 */ /* 0x0003e20008000c0c */
[----:B------:R-:W-:Y:S02]  /*2750*/  F2FP.SATFINITE.E4M3.F32.PACK_AB_MERGE_C R103, R113, R112, R114 ;  /* 0x000000707167723e */ /* 0x000fe40004807072 */
[----:B------:R-:W-:Y:S02]  /*2760*/  F2FP.SATFINITE.E4M3.F32.PACK_AB_MERGE_C R116, R117, R116, R118 ;  /* 0x000000747574723e */ /* 0x000fe40004807076 */
[----:B------:R-:W-:Y:S02]  /*2770*/  LOP3.LUT R11, R2, 0x60, RZ, 0x3c, !PT ;  /* 0x00000060020b7812 */ /* 0x000fe400078e3cff */
[----:B------:R-:W-:-:S02]  /*2780*/  F2FP.SATFINITE.E4M3.F32.PACK_AB_MERGE_C R117, R121, R120, R122 ;  /* 0x000000787975723e */ /* 0x000fc4000480707a */
[----:B------:R-:W-:Y:S01]  /*2790*/  F2FP.SATFINITE.E4M3.F32.PACK_AB_MERGE_C R118, R125, R124, R126 ;  /* 0x0000007c7d76723e */ /* 0x000fe2000480707e */
[----:B------:R1:W-:Y:S01]  /*27a0*/  STS.128 [R11+UR12], R100 ;  /* 0x000000640b007988 */ /* 0x0003e20008000c0c */
[----:B------:R-:W-:Y:S02]  /*27b0*/  F2FP.SATFINITE.E4M3.F32.PACK_AB_MERGE_C R119, R129, R128, R130 ;  /* 0x000000808177723e */ /* 0x000fe40004807082 */
[----:B------:R-:W-:-:S05]  /*27c0*/  LOP3.LUT R12, R2, 0x70, RZ, 0x3c, !PT ;  /* 0x00000070020c7812 */ /* 0x000fca00078e3cff */
[----:B------:R1:W-:Y:S01]  /*27d0*/  STS.128 [R12+UR12], R116 ;  /* 0x000000740c007988 */ /* 0x0003e20008000c0c */
[----:B------:R2:W-:Y:S06]  /*27e0*/  MEMBAR.ALL.CTA ;  /* 0x0000000000007992 */ /* 0x0005ec0000008000 */
[----:B--2---:R-:W2:Y:S02]  /*27f0*/  FENCE.VIEW.ASYNC.S ;  /* 0x00000000000073c6 */ /* 0x004ea40000000000 */
[----:B--2---:R-:W-:Y:S06]  /*2800*/  BAR.SYNC.DEFER_BLOCKING 0x0 ;  /* 0x0000000000007b1d */ /* 0x004fec0000010000 */
[----:B------:R1:W-:Y:S01]  /*2810*/  @UP1 UTMASTG.2D [UR4], [UR14] ;  /* 0x000000040e0013b5 */ /* 0x0003e20008008000 */
[----:B------:R0:W-:Y:S01]  /*2820*/  UTMACMDFLUSH ;  /* 0x00000000000079b7 */ /* 0x0001e20000000000 */
[----:B------:R-:W-:-:S04]  /*2830*/  DEPBAR.LE SB0, 0x0 ;  /* 0x000080000000791a */ /* 0x000fc80000000000 */
[----:B------:R-:W-:Y:S08]  /*2840*/  BAR.SYNC.DEFER_BLOCKING 0x0 ;  /* 0x0000000000007b1d */ /* 0x000ff00000010000 */
[----:B------:R-:W-:Y:S06]  /*2850*/  BAR.SYNC.DEFER_BLOCKING 0x0 ;  /* 0x0000000000007b1d */ /* 0x000fec0000010000 */
[----:B-1----:R-:W-:Y:S05]  /*2860*/  @P2 BRA `(.L_x_67) ;  /* 0x0000000000a02947 */ /* 0x002fea0003800000 */
[----:B------:R-:W1:Y:S01]  /*2870*/  S2UR UR5, SR_CgaCtaId ;  /* 0x00000000000579c3 */ /* 0x000e620000008800 */
[----:B------:R-:W-:Y:S01]  /*2880*/  NOP ;  /* 0x0000000000007918 */ /* 0x000fe20000000000 */
[----:B------:R-:W-:Y:S01]  /*2890*/  UMOV UR4, 0x50 ;  /* 0x0000005000047882 */ /* 0x000fe20000000000 */
[----:B------:R-:W-:Y:S02]  /*28a0*/  IMAD.U32 R0, RZ, RZ, UR24 ;  /* 0x00000018ff007e24 */ /* 0x000fe4000f8e00ff */
[----:B------:R-:W-:Y:S02]  /*28b0*/  IMAD.MOV.U32 R3, RZ, RZ, 0xff ;  /* 0x000000ffff037424 */ /* 0x000fe400078e00ff */
[----:B------:R-:W-:Y:S01]  /*28c0*/  IMAD.MOV.U32 R7, RZ, RZ, 0x1 ;  /* 0x00000001ff077424 */ /* 0x000fe200078e00ff */
[----:B------:R-:W-:-:S04]  /*28d0*/  LOP3.LUT R0, R0, 0xffff, RZ, 0xc0, !PT ;  /* 0x0000ffff00007812 */ /* 0x000fc800078ec0ff */
[----:B------:R-:W-:-:S05]  /*28e0*/  SHF.R.U32.HI R0, RZ, 0x5, R0 ;  /* 0x00000005ff007819 */ /* 0x000fca0000011600 */
[----:B------:R-:W-:Y:S01]  /*28f0*/  VIADD R2, R0, 0x10 ;  /* 0x0000001000027836 */ /* 0x000fe20000000000 */
[----:B------:R-:W-:Y:S01]  /*2900*/  SHF.L.U32 R0, R3, R0, RZ ;  /* 0x0000000003007219 */ /* 0x000fe200000006ff */
[----:B-1----:R-:W-:-:S03]  /*2910*/  ULEA UR6, UR5, UR4, 0x18 ;  /* 0x0000000405067291 */ /* 0x002fc6000f8ec0ff */
[----:B------:R-:W-:-:S04]  /*2920*/  SHF.L.U32 R3, R7, R2, RZ ;  /* 0x0000000207037219 */ /* 0x000fc800000006ff */
[----:B------:R-:W-:Y:S02]  /*2930*/  LOP3.LUT R0, R3, R0, RZ, 0xfc, !PT ;  /* 0x0000000003007212 */ /* 0x000fe400078efcff */
[----:B------:R-:W1:Y:S02]  /*2940*/  LDS R5, [UR6] ;  /* 0x00000006ff057984 */ /* 0x000e640008000800 */
[C---:B------:R-:W-:Y:S02]  /*2950*/  LOP3.LUT R2, R0.reuse, 0xffff, RZ, 0xc0, !PT ;  /* 0x0000ffff00027812 */ /* 0x040fe400078ec0ff */
[----:B-1----:R-:W-:-:S04]  /*2960*/  LOP3.LUT R3, R0, 0xffff, R5, 0x80, !PT ;  /* 0x0000ffff00037812 */ /* 0x002fc800078e8005 */
[----:B------:R-:W-:-:S13]  /*2970*/  ISETP.NE.AND P0, PT, R3, R2, PT ;  /* 0x000000020300720c */ /* 0x000fda0003f05270 */
[----:B------:R-:W-:Y:S05]  /*2980*/  @P0 BRA `(.L_x_68) ;  /* 0x0000000000500947 */ /* 0x000fea0003800000 */
[----:B------:R-:W-:Y:S02]  /*2990*/  SHF.R.U32.HI R5, RZ, 0x10, R5 ;  /* 0x00000010ff057819 */ /* 0x000fe40000011605 */
[----:B------:R-:W-:-:S04]  /*29a0*/  SHF.R.U32.HI R2, RZ, 0x10, R0 ;  /* 0x00000010ff027819 */ /* 0x000fc80000011600 */
[----:B------:R-:W-:-:S04]  /*29b0*/  LOP3.LUT R5, R5, R2, RZ, 0xc0, !PT ;  /* 0x0000000205057212 */ /* 0x000fc800078ec0ff */
[----:B------:R-:W-:-:S13]  /*29c0*/  ISETP.NE.AND P0, PT, R5, R2, PT ;  /* 0x000000020500720c */ /* 0x000fda0003f05270 */
[----:B------:R-:W-:Y:S05]  /*29d0*/  @P0 BRA `(.L_x_69) ;  /* 0x0000000000300947 */ /* 0x000fea0003800000 */
[----:B------:R-:W-:Y:S01]  /*29e0*/  R2UR UR4, R0 ;  /* 0x00000000000472ca */ /* 0x000fe200000e0000 */
[----:B------:R-:W-:Y:S01]  /*29f0*/  VOTEU.ANY UR5, UPT, PT ;  /* 0x0000000000057886 */ /* 0x000fe200038e0100 */
[----:B------:R-:W1:Y:S01]  /*2a00*/  S2R R0, SR_LANEID ;  /* 0x0000000000007919 */ /* 0x000e620000000000 */
[----:B------:R-:W-:-:S10]  /*2a10*/  UFLO.U32 UR5, UR5 ;  /* 0x00000005000572bd */ /* 0x000fd400080e0000 */
[----:B------:R-:W-:-:S06]  /*2a20*/  ULOP3.LUT UR4, URZ, UR4, URZ, 0x33, !UPT ;  /* 0x00000004ff047292 */ /* 0x000fcc000f8e33ff */
[----:B------:R-:W-:-:S04]  /*2a30*/  IMAD.U32 R2, RZ, RZ, UR4 ;  /* 0x00000004ff027e24 */ /* 0x000fc8000f8e00ff */
[----:B------:R-:W2:Y:S02]  /*2a40*/  REDUX UR7, R2 ;  /* 0x00000000020773c4 */ /* 0x000ea40000000000 */
[----:B------:R3:W-:Y:S01]  /*2a50*/  UTCATOMSWS.AND URZ, UR4 ;  /* 0x0000000400ff79e3 */ /* 0x0007e20008000000 */
[----:B-1----:R-:W-:Y:S01]  /*2a60*/  ISETP.EQ.U32.AND P0, PT, R0, UR5, PT ;  /* 0x0000000500007c0c */ /* 0x002fe2000bf02070 */
[----:B--2---:R-:W-:-:S12]  /*2a70*/  IMAD.U32 R0, RZ, RZ, UR7 ;  /* 0x00000007ff007e24 */ /* 0x004fd8000f8e00ff */
[----:B------:R3:W-:Y:S01]  /*2a80*/  @P0 ATOMS.AND RZ, [UR6], R0 ;  /* 0x00000000ffff098c */ /* 0x0007e2000a800006 */
[----:B------:R-:W-:Y:S05]  /*2a90*/  BRA `(.L_x_67) ;  /* 0x0000000000147947 */ /* 0x000fea0003800000 */
.L_x_69:
[----:B------:R-:W-:-:S07]  /*2aa0*/  MOV R2, 0x2ac0 ;  /* 0x00002ac000027802 */ /* 0x000fce0000000f00 */
[----:B------:R-:W-:Y:S05]  /*2ab0*/  CALL.REL.NOINC `($__internal_0_$__cuda_sm10x_tcgen05_guardrail_trap_col_being_dealloced_not_returned_by_alloc) ;  /* 0x0000000000447944 */ /* 0x000fea0003c00000 */
[----:B------:R-:W-:Y:S05]  /*2ac0*/  BRA `(.L_x_67) ;  /* 0x0000000000087947 */ /* 0x000fea0003800000 */
.L_x_68:
[----:B------:R-:W-:-:S07]  /*2ad0*/  MOV R2, 0x2af0 ;  /* 0x00002af000027802 */ /* 0x000fce0000000f00 */
[----:B------:R-:W-:Y:S05]  /*2ae0*/  CALL.REL.NOINC `($__internal_2_$__cuda_sm10x_tcgen05_guardrail_trap_unallocated_columns_being_dealloced) ;  /* 0x0000000000507944 */ /* 0x000fea0003c00000 */
.L_x_67:
[----:B------:R-:W-:Y:S01]  /*2af0*/  NOP ;  /* 0x0000000000007918 */ /* 0x000fe20000000000 */
[----:B---3--:R-:W-:Y:S05]  /*2b00*/  EXIT ;  /* 0x000000000000794d */ /* 0x008fea0003800000 */
.L_x_56:
[----:B------:R-:W1:Y:S02]  /*2b10*/  SYNCS.PHASECHK.TRANS64.TRYWAIT P0, [UR12+0xc000], RZ ;  /* 0x00c000ffff0075a7 */ /* 0x000e64000800110c */
[----:B-1----:R-:W-:Y:S05]  /*2b20*/  @!P0 BRA `(.L_x_56) ;  /* 0xfffffffc00f88947 */ /* 0x002fea000383ffff */
[----:B------:R-:W-:Y:S05]  /*2b30*/  BRA `(.L_x_70) ;  /* 0xffffffec00b07947 */ /* 0x000fea000383ffff */
.L_x_58:
[----:B------:R-:W1:Y:S02]  /*2b40*/  SYNCS.PHASECHK.TRANS64.TRYWAIT P1, [UR12+0xc010], RZ ;  /* 0x00c010ffff0075a7 */ /* 0x000e64000802110c */
[----:B-1----:R-:W-:Y:S05]  /*2b50*/  @!P1 BRA `(.L_x_58) ;  /* 0xfffffffc00f89947 */ /* 0x002fea000383ffff */
[----:B------:R-:W-:Y:S05]  /*2b60*/  BRA `(.L_x_71) ;  /* 0xfffffff000307947 */ /* 0x000fea000383ffff */
.L_x_59:
[----:B------:R-:W2:Y:S02]  /*2b70*/  SYNCS.PHASECHK.TRANS64.TRYWAIT P0, [UR18+0xc000], R3 ;  /* 0x00c00003ff0075a7 */ /* 0x000ea40008001112 */
[----:B--2---:R-:W-:Y:S05]  /*2b80*/  @!P0 BRA `(.L_x_59) ;  /* 0xfffffffc00f88947 */ /* 0x004fea000383ffff */
[----:B------:R-:W-:Y:S05]  /*2b90*/  BRA `(.L_x_72) ;  /* 0xfffffff000b87947 */ /* 0x000fea000383ffff */
.L_x_61:
[----:B------:R-:W2:Y:S02]  /*2ba0*/  SYNCS.PHASECHK.TRANS64.TRYWAIT P0, [UR18+0xc010], R3 ;  /* 0x00c01003ff0075a7 */ /* 0x000ea40008001112 */
[----:B--2---:R-:W-:Y:S05]  /*2bb0*/  @!P0 BRA `(.L_x_61) ;  /* 0xfffffffc00f88947 */ /* 0x004fea000383ffff */
[----:B------:R-:W-:Y:S05]  /*2bc0*/  BRA `(.L_x_73) ;  /* 0xfffffff4002c7947 */ /* 0x000fea000383ffff */
        .weak           $__internal_0_$__cuda_sm10x_tcgen05_guardrail_trap_col_being_dealloced_not_returned_by_alloc
        .type           $__internal_0_$__cuda_sm10x_tcgen05_guardrail_trap_col_being_dealloced_not_returned_by_alloc,@function
        .size           $__internal_0_$__cuda_sm10x_tcgen05_guardrail_trap_col_being_dealloced_not_returned_by_alloc,($__internal_1_$__cuda_sm10x_tcgen05_guardrail_trap_phase_invalid_during_alloc - $__internal_0_$__cuda_sm10x_tcgen05_guardrail_trap_col_being_dealloced_not_returned_by_alloc)
$__internal_0_$__cuda_sm10x_tcgen05_guardrail_trap_col_being_dealloced_not_returned_by_alloc:
[----:B------:R-:W-:Y:S05]  /*2bd0*/  BPT.TRAP 0x1 ;  /* 0x000000040000795c */ /* 0x000fea0000300000 */
[----:B------:R-:W-:-:S04]  /*2be0*/  IMAD.MOV.U32 R3, RZ, RZ, 0x0 ;  /* 0x00000000ff037424 */ /* 0x000fc800078e00ff */
[----:B------:R-:W-:Y:S05]  /*2bf0*/  RET.REL.NODEC R2 `(gluon_tcgen05) ;  /* 0xffffffd402007950 */ /* 0x000fea0003c3ffff */
        .weak           $__internal_1_$__cuda_sm10x_tcgen05_guardrail_trap_phase_invalid_during_alloc
        .type           $__internal_1_$__cuda_sm10x_tcgen05_guardrail_trap_phase_invalid_during_alloc,@function
        .size           $__internal_1_$__cuda_sm10x_tcgen05_guardrail_trap_phase_invalid_during_alloc,($__internal_2_$__cuda_sm10x_tcgen05_guardrail_trap_unallocated_columns_being_dealloced - $__internal_1_$__cuda_sm10x_tcgen05_guardrail_trap_phase_invalid_during_alloc)
$__internal_1_$__cuda_sm10x_tcgen05_guardrail_trap_phase_invalid_during_alloc:
[----:B------:R-:W-:Y:S05]  /*2c00*/  BPT.TRAP 0x1 ;  /* 0x000000040000795c */ /* 0x000fea0000300000 */
[----:B------:R-:W-:-:S04]  /*2c10*/  IMAD.MOV.U32 R3, RZ, RZ, 0x0 ;  /* 0x00000000ff037424 */ /* 0x000fc800078e00ff */
[----:B------:R-:W-:Y:S05]  /*2c20*/  RET.REL.NODEC R2 `(gluon_tcgen05) ;  /* 0xffffffd002f47950 */ /* 0x000fea0003c3ffff */
        .weak           $__internal_2_$__cuda_sm10x_tcgen05_guardrail_trap_unallocated_columns_being_dealloced
        .type           $__internal_2_$__cuda_sm10x_tcgen05_guardrail_trap_unallocated_columns_being_dealloced,@function
        .size           $__internal_2_$__cuda_sm10x_tcgen05_guardrail_trap_unallocated_columns_being_dealloced,(.L_x_77 - $__internal_2_$__cuda_sm10x_tcgen05_guardrail_trap_unallocated_columns_being_dealloced)
$__internal_2_$__cuda_sm10x_tcgen05_guardrail_trap_unallocated_columns_being_dealloced:
[----:B------:R-:W-:Y:S05]  /*2c30*/  BPT.TRAP 0x1 ;  /* 0x000000040000795c */ /* 0x000fea0000300000 */
[----:B------:R-:W-:-:S04]  /*2c40*/  IMAD.MOV.U32 R3, RZ, RZ, 0x0 ;  /* 0x00000000ff037424 */ /* 0x000fc800078e00ff */
[----:B------:R-:W-:Y:S05]  /*2c50*/  RET.REL.NODEC R2 `(gluon_tcgen05) ;  /* 0xffffffd002e87950 */ /* 0x000fea0003c3ffff */
.L_x_74:
[----:B------:R-:W-:-:S00]  /*2c60*/  BRA `(.L_x_74) ;  /* 0xfffffffc00fc7947 */ /* 0x000fc0000383ffff */
[----:B------:R-:W-:-:S00]  /*2c70*/  NOP ;  /* 0x0000000000007918 */ /* 0x000fc00000000000 */
        /* <DEDUP_REMOVED lines=8> */
.L_x_77:


//--------------------- .nv.shared.gluon_tcgen05  --------------------------
	.section	.nv.shared.gluon_tcgen05,"aw",@nobits
	.sectionflags	@""
	.align	16
	.zero		1024


//--------------------- .nv.shared.reserved.0     --------------------------
	.section	.nv.shared.reserved.0,"aw",@nobits
	.align	8
	.weak		__nv_reservedSMEM_offset_0_alias
	.size		__nv_reservedSMEM_offset_0_alias, 0, 64
	.other		__nv_reservedSMEM_offset_0_alias,@"STO_CUDA_RESERVED_SHARED STV_DEFAULT"
__nv_reservedSMEM_offset_0_alias:
	.zero		0
.nv.shared.reserved.0:
	.zero		64
	.weak		__nv_reservedSMEM_allocation_phase
	.type		__nv_reservedSMEM_allocation_phase,@object
	.size		__nv_reservedSMEM_allocation_phase,(.L_0 - __nv_reservedSMEM_allocation_phase)
__nv_reservedSMEM_allocation_phase:
	.zero		1
.L_0:
	.zero		7
	.weak		__nv_reservedSMEM_devtool_atexit_pc
	.type		__nv_reservedSMEM_devtool_atexit_pc,@object
	.size		__nv_reservedSMEM_devtool_atexit_pc,(__nv_reservedSMEM_allocation_mask - __nv_reservedSMEM_devtool_atexit_pc)
__nv_reservedSMEM_devtool_atexit_pc:
	.zero		8
	.weak		__nv_reservedSMEM_allocation_mask
	.type		__nv_reservedSMEM_allocation_mask,@object
	.size		__nv_reservedSMEM_allocation_mask,(.L_2 - __nv_reservedSMEM_allocation_mask)
__nv_reservedSMEM_allocation_mask:
	.zero		4
.L_2:


//--------------------- .nv.constant0.gluon_tcgen05 --------------------------
	.section	.nv.constant0.gluon_tcgen05,"a",@progbits
	.sectionflags	@""
	.align	4
.nv.constant0.gluon_tcgen05:
	.zero		976


//--------------------- SYMBOLS --------------------------

	.type		.nv.reservedSmem.offset0,@object
	.size		.nv.reservedSmem.offset0,0x4
	.type		.nv.reservedSmem.cap,@object
	.size		.nv.reservedSmem.cap,0x4
